	.target	sm_100a

	.elftype	@"ET_EXEC"


//--------------------- .note.nv.tkinfo           --------------------------
	.section	.note.nv.tkinfo,"",@"SHT_NOTE"
	.sectionflags	@"SHF_NOTE_NV_TKINFO"
	.tkinfo
        /*0018*/ 	.word	0x00000002
        /*0030*/ 	.string	""
        /*0030*/ 	.string	"ptxas"
        /*0030*/ 	.string	"Cuda compilation tools, release 13.0, V13.0.88"
        /*0030*/ 	.string	"Build cuda_13.0.r13.0/compiler.36424714_0"
        /*0030*/ 	.string	"-arch sm_100a -m 64 "



//--------------------- .note.nv.cuinfo           --------------------------
	.section	.note.nv.cuinfo,"",@"SHT_NOTE"
	.sectionflags	@"SHF_NOTE_NV_CUINFO"
        /*0018*/ 	.short	0x0002
        /*001a*/ 	.short	0x0064
        /*001c*/ 	.short	0x0082
	.zero		2


//--------------------- .nv.info                  --------------------------
	.section	.nv.info,"",@"SHT_CUDA_INFO"
	.align	4


	//----- nvinfo : EIATTR_REGCOUNT
	.align		4
        /*0000*/ 	.byte	0x04, 0x2f
        /*0002*/ 	.short	(.L_19 - .L_18)
	.align		4
.L_18:
        /*0004*/ 	.word	index@(_ZN7cutlass13device_kernelINS_4gemm6kernel13GemmUniversalIN4cute5tupleIJiiiiEEENS1_10collective13CollectiveMmaINS1_35MainloopSm100TmaUmmaWarpSpecializedILi8ELi2ELi4ENS5_IJNS4_1CILi1EEESB_SB_EEEEENS5_IJNSA_ILi128EEENSA_ILi64EEESF_EEENS_6half_tENS5_IJlSB_lEEESH_SI_NS4_8TiledMMAINS4_8MMA_AtomIJNS4_20SM100_MMA_F16BF16_SSISH_SH_fLi128ELi64ELNS4_4UMMA5MajorE0ELSN_0ELNSM_7ScaleInE0ELSO_0EEEEEENS4_6LayoutISC_NS5_IJNSA_ILi0EEESS_SS_EEEEENS5_IJNS4_10UnderscoreESV_SV_EEEEENS4_13SM90_TMA_LOADENS4_14ComposedLayoutINS4_7SwizzleILi3ELi4ELi3EEENS4_18smem_ptr_flag_bitsILi16EEENSR_INS5_IJNSA_ILi8EEESF_EEENS5_IJSF_SB_EEEEEEEvNS4_8identityESY_S18_vS19_EENS_8epilogue10collective18CollectiveEpilogueINS1B_23Sm100TmaWarpSpecializedILi3ELi2ELi32ELb1ELb0EEEJSG_NS5_IJNSR_ISE_SB_EENSR_INSA_ILi32EEESB_EEEEESH_SI_SH_SI_NS1B_6fusion15FusionCallbacksIS1F_NS1K_13LinCombEltActINS1B_6thread4GELUESH_fSH_fLNS_15FloatRoundStyleE2EEESG_S1J_JEEENS4_5SM1004TMEM4LOAD26SM100_TMEM_LOAD_32dp32b32xESY_NSZ_INS10_ILi2ELi4ELi3EEES13_NSR_INS5_IJS14_S1H_EEENS5_IJS1H_SB_EEEEEEENS4_39AutoVectorizingCopyWithAssumedAlignmentILi128EEENS4_14SM90_TMA_STOREES20_S22_S22_EEEvvEEEEvNT_6ParamsE)
        /*0008*/ 	.word	0x00000092


	//----- nvinfo : EIATTR_FRAME_SIZE
	.align		4
.L_19:
        /*000c*/ 	.byte	0x04, 0x11
        /*000e*/ 	.short	(.L_21 - .L_20)
	.align		4
.L_20:
        /*0010*/ 	.word	index@($__internal_2_$__cuda_sm10x_tcgen05_guardrail_trap_unallocated_columns_being_dealloced)
        /*0014*/ 	.word	0x00000000


	//----- nvinfo : EIATTR_FRAME_SIZE
	.align		4
.L_21:
        /*0018*/ 	.byte	0x04, 0x11
        /*001a*/ 	.short	(.L_23 - .L_22)
	.align		4
.L_22:
        /*001c*/ 	.word	index@($__internal_1_$__cuda_sm10x_tcgen05_guardrail_trap_phase_invalid_during_alloc)
        /*0020*/ 	.word	0x00000000


	//----- nvinfo : EIATTR_FRAME_SIZE
	.align		4
.L_23:
        /*0024*/ 	.byte	0x04, 0x11
        /*0026*/ 	.short	(.L_25 - .L_24)
	.align		4
.L_24:
        /*0028*/ 	.word	index@($__internal_0_$__cuda_sm10x_tcgen05_guardrail_trap_col_being_dealloced_not_returned_by_alloc)
        /*002c*/ 	.word	0x00000000


	//----- nvinfo : EIATTR_FRAME_SIZE
	.align		4
.L_25:
        /*0030*/ 	.byte	0x04, 0x11
        /*0032*/ 	.short	(.L_27 - .L_26)
	.align		4
.L_26:
        /*0034*/ 	.word	index@(_ZN7cutlass13device_kernelINS_4gemm6kernel13GemmUniversalIN4cute5tupleIJiiiiEEENS1_10collective13CollectiveMmaINS1_35MainloopSm100TmaUmmaWarpSpecializedILi8ELi2ELi4ENS5_IJNS4_1CILi1EEESB_SB_EEEEENS5_IJNSA_ILi128EEENSA_ILi64EEESF_EEENS_6half_tENS5_IJlSB_lEEESH_SI_NS4_8TiledMMAINS4_8MMA_AtomIJNS4_20SM100_MMA_F16BF16_SSISH_SH_fLi128ELi64ELNS4_4UMMA5MajorE0ELSN_0ELNSM_7ScaleInE0ELSO_0EEEEEENS4_6LayoutISC_NS5_IJNSA_ILi0EEESS_SS_EEEEENS5_IJNS4_10UnderscoreESV_SV_EEEEENS4_13SM90_TMA_LOADENS4_14ComposedLayoutINS4_7SwizzleILi3ELi4ELi3EEENS4_18smem_ptr_flag_bitsILi16EEENSR_INS5_IJNSA_ILi8EEESF_EEENS5_IJSF_SB_EEEEEEEvNS4_8identityESY_S18_vS19_EENS_8epilogue10collective18CollectiveEpilogueINS1B_23Sm100TmaWarpSpecializedILi3ELi2ELi32ELb1ELb0EEEJSG_NS5_IJNSR_ISE_SB_EENSR_INSA_ILi32EEESB_EEEEESH_SI_SH_SI_NS1B_6fusion15FusionCallbacksIS1F_NS1K_13LinCombEltActINS1B_6thread4GELUESH_fSH_fLNS_15FloatRoundStyleE2EEESG_S1J_JEEENS4_5SM1004TMEM4LOAD26SM100_TMEM_LOAD_32dp32b32xESY_NSZ_INS10_ILi2ELi4ELi3EEES13_NSR_INS5_IJS14_S1H_EEENS5_IJS1H_SB_EEEEEEENS4_39AutoVectorizingCopyWithAssumedAlignmentILi128EEENS4_14SM90_TMA_STOREES20_S22_S22_EEEvvEEEEvNT_6ParamsE)
        /*0038*/ 	.word	0x00000000


	//----- nvinfo : EIATTR_MIN_STACK_SIZE
	.align		4
.L_27:
        /*003c*/ 	.byte	0x04, 0x12
        /*003e*/ 	.short	(.L_29 - .L_28)
	.align		4
.L_28:
        /*0040*/ 	.word	index@(_ZN7cutlass13device_kernelINS_4gemm6kernel13GemmUniversalIN4cute5tupleIJiiiiEEENS1_10collective13CollectiveMmaINS1_35MainloopSm100TmaUmmaWarpSpecializedILi8ELi2ELi4ENS5_IJNS4_1CILi1EEESB_SB_EEEEENS5_IJNSA_ILi128EEENSA_ILi64EEESF_EEENS_6half_tENS5_IJlSB_lEEESH_SI_NS4_8TiledMMAINS4_8MMA_AtomIJNS4_20SM100_MMA_F16BF16_SSISH_SH_fLi128ELi64ELNS4_4UMMA5MajorE0ELSN_0ELNSM_7ScaleInE0ELSO_0EEEEEENS4_6LayoutISC_NS5_IJNSA_ILi0EEESS_SS_EEEEENS5_IJNS4_10UnderscoreESV_SV_EEEEENS4_13SM90_TMA_LOADENS4_14ComposedLayoutINS4_7SwizzleILi3ELi4ELi3EEENS4_18smem_ptr_flag_bitsILi16EEENSR_INS5_IJNSA_ILi8EEESF_EEENS5_IJSF_SB_EEEEEEEvNS4_8identityESY_S18_vS19_EENS_8epilogue10collective18CollectiveEpilogueINS1B_23Sm100TmaWarpSpecializedILi3ELi2ELi32ELb1ELb0EEEJSG_NS5_IJNSR_ISE_SB_EENSR_INSA_ILi32EEESB_EEEEESH_SI_SH_SI_NS1B_6fusion15FusionCallbacksIS1F_NS1K_13LinCombEltActINS1B_6thread4GELUESH_fSH_fLNS_15FloatRoundStyleE2EEESG_S1J_JEEENS4_5SM1004TMEM4LOAD26SM100_TMEM_LOAD_32dp32b32xESY_NSZ_INS10_ILi2ELi4ELi3EEES13_NSR_INS5_IJS14_S1H_EEENS5_IJS1H_SB_EEEEEEENS4_39AutoVectorizingCopyWithAssumedAlignmentILi128EEENS4_14SM90_TMA_STOREES20_S22_S22_EEEvvEEEEvNT_6ParamsE)
        /*0044*/ 	.word	0x00000000
.L_29:


//--------------------- .nv.compat                --------------------------
	.section	.nv.compat,"",@"SHT_CUDA_COMPAT_INFO"
	.align	4
        /*0000*/ 	.byte	0x02, 0x09, 0x01, 0x00, 0x02, 0x02, 0x02, 0x00, 0x02, 0x05, 0x05, 0x00, 0x03, 0x07, 0x01, 0x01
        /*0010*/ 	.byte	0x02, 0x03, 0x01, 0x00, 0x02, 0x06, 0x01, 0x00, 0x04, 0x0b, 0x08, 0x00, 0x01, 0x00, 0x00, 0x00
        /*0020*/ 	.byte	0x00, 0x00, 0x00, 0x00


//--------------------- .nv.info._ZN7cutlass13device_kernelINS_4gemm6kernel13GemmUniversalIN4cute5tupleIJiiiiEEENS1_10collective13CollectiveMmaINS1_35MainloopSm100TmaUmmaWarpSpecializedILi8ELi2ELi4ENS5_IJNS4_1CILi1EEESB_SB_EEEEENS5_IJNSA_ILi128EEENSA_ILi64EEESF_EEENS_6half_tENS5_IJlSB_lEEESH_SI_NS4_8TiledMMAINS4_8MMA_AtomIJNS4_20SM100_MMA_F16BF16_SSISH_SH_fLi128ELi64ELNS4_4UMMA5MajorE0ELSN_0ELNSM_7ScaleInE0ELSO_0EEEEEENS4_6LayoutISC_NS5_IJNSA_ILi0EEESS_SS_EEEEENS5_IJNS4_10UnderscoreESV_SV_EEEEENS4_13SM90_TMA_LOADENS4_14ComposedLayoutINS4_7SwizzleILi3ELi4ELi3EEENS4_18smem_ptr_flag_bitsILi16EEENSR_INS5_IJNSA_ILi8EEESF_EEENS5_IJSF_SB_EEEEEEEvNS4_8identityESY_S18_vS19_EENS_8epilogue10collective18CollectiveEpilogueINS1B_23Sm100TmaWarpSpecializedILi3ELi2ELi32ELb1ELb0EEEJSG_NS5_IJNSR_ISE_SB_EENSR_INSA_ILi32EEESB_EEEEESH_SI_SH_SI_NS1B_6fusion15FusionCallbacksIS1F_NS1K_13LinCombEltActINS1B_6thread4GELUESH_fSH_fLNS_15FloatRoundStyleE2EEESG_S1J_JEEENS4_5SM1004TMEM4LOAD26SM100_TMEM_LOAD_32dp32b32xESY_NSZ_INS10_ILi2ELi4ELi3EEES13_NSR_INS5_IJS14_S1H_EEENS5_IJS1H_SB_EEEEEEENS4_39AutoVectorizingCopyWithAssumedAlignmentILi128EEENS4_14SM90_TMA_STOREES20_S22_S22_EEEvvEEEEvNT_6ParamsE --------------------------
	.section	.nv.info._ZN7cutlass13device_kernelINS_4gemm6kernel13GemmUniversalIN4cute5tupleIJiiiiEEENS1_10collective13CollectiveMmaINS1_35MainloopSm100TmaUmmaWarpSpecializedILi8ELi2ELi4ENS5_IJNS4_1CILi1EEESB_SB_EEEEENS5_IJNSA_ILi128EEENSA_ILi64EEESF_EEENS_6half_tENS5_IJlSB_lEEESH_SI_NS4_8TiledMMAINS4_8MMA_AtomIJNS4_20SM100_MMA_F16BF16_SSISH_SH_fLi128ELi64ELNS4_4UMMA5MajorE0ELSN_0ELNSM_7ScaleInE0ELSO_0EEEEEENS4_6LayoutISC_NS5_IJNSA_ILi0EEESS_SS_EEEEENS5_IJNS4_10UnderscoreESV_SV_EEEEENS4_13SM90_TMA_LOADENS4_14ComposedLayoutINS4_7SwizzleILi3ELi4ELi3EEENS4_18smem_ptr_flag_bitsILi16EEENSR_INS5_IJNSA_ILi8EEESF_EEENS5_IJSF_SB_EEEEEEEvNS4_8identityESY_S18_vS19_EENS_8epilogue10collective18CollectiveEpilogueINS1B_23Sm100TmaWarpSpecializedILi3ELi2ELi32ELb1ELb0EEEJSG_NS5_IJNSR_ISE_SB_EENSR_INSA_ILi32EEESB_EEEEESH_SI_SH_SI_NS1B_6fusion15FusionCallbacksIS1F_NS1K_13LinCombEltActINS1B_6thread4GELUESH_fSH_fLNS_15FloatRoundStyleE2EEESG_S1J_JEEENS4_5SM1004TMEM4LOAD26SM100_TMEM_LOAD_32dp32b32xESY_NSZ_INS10_ILi2ELi4ELi3EEES13_NSR_INS5_IJS14_S1H_EEENS5_IJS1H_SB_EEEEEEENS4_39AutoVectorizingCopyWithAssumedAlignmentILi128EEENS4_14SM90_TMA_STOREES20_S22_S22_EEEvvEEEEvNT_6ParamsE,"",@"SHT_CUDA_INFO"
	.sectionflags	@""
	.align	4


	//----- nvinfo : EIATTR_CUDA_API_VERSION
	.align		4
        /*0000*/ 	.byte	0x04, 0x37
        /*0002*/ 	.short	(.L_31 - .L_30)
.L_30:
        /*0004*/ 	.word	0x00000082


	//----- nvinfo : EIATTR_KPARAM_INFO
	.align		4
.L_31:
        /*0008*/ 	.byte	0x04, 0x17
        /*000a*/ 	.short	(.L_33 - .L_32)
.L_32:
        /*000c*/ 	.word	0x00000000
        /*0010*/ 	.short	0x0000
        /*0012*/ 	.short	0x0000
        /*0014*/ 	.byte	0x00, 0xf0, 0x01, 0x20


	//----- nvinfo : EIATTR_AT_ENTRY_FRAGMENTS
	.align		4
.L_33:
        /*0018*/ 	.byte	0x04, 0x4f
        /*001a*/ 	.short	(.L_35 - .L_34)


	//   ....[0]....
.L_34:
        /*001c*/ 	.word	0x00000006


	//----- nvinfo : EIATTR_RESERVED_SMEM_USED
	.align		4
.L_35:
        /*0020*/ 	.byte	0x01, 0x41
	.zero		2


	//----- nvinfo : EIATTR_SPARSE_MMA_MASK
	.align		4
        /*0024*/ 	.byte	0x03, 0x50
        /*0026*/ 	.short	0x0000


	//----- nvinfo : EIATTR_TCGEN05_1CTA_USED
	.align		4
        /*0028*/ 	.byte	0x01, 0x51
	.zero		2


	//----- nvinfo : EIATTR_MAXREG_COUNT
	.align		4
        /*002c*/ 	.byte	0x03, 0x1b
        /*002e*/ 	.short	0x00ff


	//----- nvinfo : EIATTR_NUM_BARRIERS
	.align		4
        /*0030*/ 	.byte	0x02, 0x4c
        /*0032*/ 	.byte	0x07
	.zero		1


	//----- nvinfo : EIATTR_EXTERNS
	.align		4
        /*0034*/ 	.byte	0x04, 0x0f
        /*0036*/ 	.short	(.L_37 - .L_36)


	//   ....[0]....
	.align		4
.L_36:
        /*0038*/ 	.word	index@(__assertfail)


	//----- nvinfo : EIATTR_MERCURY_ISA_VERSION
	.align		4
.L_37:
        /*003c*/ 	.byte	0x03, 0x5f
        /*003e*/ 	.short	0x0101


	//----- nvinfo : EIATTR_INT_WARP_WIDE_INSTR_OFFSETS
	.align		4
        /*0040*/ 	.byte	0x04, 0x31
        /*0042*/ 	.short	(.L_39 - .L_38)


	//   ....[0]....
.L_38:
        /*0044*/ 	.word	0x00001e00


	//   ....[1]....
        /*0048*/ 	.word	0x00003a90


	//   ....[2]....
        /*004c*/ 	.word	0x00003ab0


	//   ....[3]....
        /*0050*/ 	.word	0x00003ae0


	//   ....[4]....
        /*0054*/ 	.word	0x000043f0


	//   ....[5]....
        /*0058*/ 	.word	0x00004410


	//   ....[6]....
        /*005c*/ 	.word	0x000046e0


	//   ....[7]....
        /*0060*/ 	.word	0x00004810


	//----- nvinfo : EIATTR_COOP_GROUP_MASK_REGIDS
	.align		4
.L_39:
        /*0064*/ 	.byte	0x04, 0x29
        /*0066*/ 	.short	(.L_41 - .L_40)


	//   ....[0]....
.L_40:
        /*0068*/ 	.word	0xffffffff


	//   ....[1]....
        /*006c*/ 	.word	0xffffffff


	//   ....[2]....
        /*0070*/ 	.word	0xffffffff


	//   ....[3]....
        /*0074*/ 	.word	0xffffffff


	//   ....[4]....
        /*0078*/ 	.word	0xffffffff


	//   ....[5]....
        /*007c*/ 	.word	0xffffffff


	//   ....[6]....
        /*0080*/ 	.word	0xffffffff


	//   ....[7]....
        /*0084*/ 	.word	0xffffffff


	//   ....[8]....
        /*0088*/ 	.word	0xffffffff


	//   ....[9]....
        /*008c*/ 	.word	0xffffffff


	//   ....[10]....
        /*0090*/ 	.word	0xffffffff


	//   ....[11]....
        /*0094*/ 	.word	0xffffffff


	//   ....[12]....
        /*0098*/ 	.word	0xffffffff


	//----- nvinfo : EIATTR_COOP_GROUP_INSTR_OFFSETS
	.align		4
.L_41:
        /*009c*/ 	.byte	0x04, 0x28
        /*009e*/ 	.short	(.L_43 - .L_42)


	//   ....[0]....
.L_42:
        /*00a0*/ 	.word	0x00000090


	//   ....[1]....
        /*00a4*/ 	.word	0x000004a0


	//   ....[2]....
        /*00a8*/ 	.word	0x00000690


	//   ....[3]....
        /*00ac*/ 	.word	0x00000810


	//   ....[4]....
        /*00b0*/ 	.word	0x00000910


	//   ....[5]....
        /*00b4*/ 	.word	0x00000a80


	//   ....[6]....
        /*00b8*/ 	.word	0x00000c20


	//   ....[7]....
        /*00bc*/ 	.word	0x00001ce0


	//   ....[8]....
        /*00c0*/ 	.word	0x00002d00


	//   ....[9]....
        /*00c4*/ 	.word	0x00002f10


	//   ....[10]....
        /*00c8*/ 	.word	0x00002f40


	//   ....[11]....
        /*00cc*/ 	.word	0x00003970


	//   ....[12]....
        /*00d0*/ 	.word	0x00003ba0


	//----- nvinfo : EIATTR_VRC_CTA_INIT_COUNT
	.align		4
.L_43:
        /*00d4*/ 	.byte	0x02, 0x4a
        /*00d6*/ 	.byte	0x80
	.zero		1


	//----- nvinfo : EIATTR_SYSCALL_OFFSETS
	.align		4
        /*00d8*/ 	.byte	0x04, 0x46
        /*00da*/ 	.short	(.L_45 - .L_44)


	//   ....[0]....
.L_44:
        /*00dc*/ 	.word	0x00005360


	//   ....[1]....
        /*00e0*/ 	.word	0x00005450


	//   ....[2]....
        /*00e4*/ 	.word	0x00005e50


	//----- nvinfo : EIATTR_MBARRIER_INSTR_OFFSETS
	.align		4
.L_45:
        /*00e8*/ 	.byte	0x04, 0x39
        /*00ea*/ 	.short	(.L_47 - .L_46)


	//   ....[0]....
.L_46:
        /*00ec*/ 	.word	0x00000580
        /*00f0*/ 	.word	0x000000ff
        /*00f4*/ 	.word	0x00000000
        /*00f8*/ 	.short	0x0100
        /*00fa*/ 	.byte	0x06
	.zero		1


	//   ....[1]....
        /*00fc*/ 	.word	0x00000590
        /*0100*/ 	.word	0x000000ff
        /*0104*/ 	.word	0x00000040
        /*0108*/ 	.short	0x0100
        /*010a*/ 	.byte	0x06
	.zero		1


	//   ....[2]....
        /*010c*/ 	.word	0x000005a0
        /*0110*/ 	.word	0x000000ff
        /*0114*/ 	.word	0x00000008
        /*0118*/ 	.short	0x0100
        /*011a*/ 	.byte	0x06
	.zero		1


	//   ....[3]....
        /*011c*/ 	.word	0x000005b0
        /*0120*/ 	.word	0x000000ff
        /*0124*/ 	.word	0x00000048
        /*0128*/ 	.short	0x0100
        /*012a*/ 	.byte	0x06
	.zero		1


	//   ....[4]....
        /*012c*/ 	.word	0x000005c0
        /*0130*/ 	.word	0x000000ff
        /*0134*/ 	.word	0x00000010
        /*0138*/ 	.short	0x0100
        /*013a*/ 	.byte	0x06
	.zero		1


	//   ....[5]....
        /*013c*/ 	.word	0x000005d0
        /*0140*/ 	.word	0x000000ff
        /*0144*/ 	.word	0x00000050
        /*0148*/ 	.short	0x0100
        /*014a*/ 	.byte	0x06
	.zero		1


	//   ....[6]....
        /*014c*/ 	.word	0x000005e0
        /*0150*/ 	.word	0x000000ff
        /*0154*/ 	.word	0x00000018
        /*0158*/ 	.short	0x0100
        /*015a*/ 	.byte	0x06
	.zero		1


	//   ....[7]....
        /*015c*/ 	.word	0x000005f0
        /*0160*/ 	.word	0x000000ff
        /*0164*/ 	.word	0x00000058
        /*0168*/ 	.short	0x0100
        /*016a*/ 	.byte	0x06
	.zero		1


	//   ....[8]....
        /*016c*/ 	.word	0x00000600
        /*0170*/ 	.word	0x000000ff
        /*0174*/ 	.word	0x00000020
        /*0178*/ 	.short	0x0100
        /*017a*/ 	.byte	0x06
	.zero		1


	//   ....[9]....
        /*017c*/ 	.word	0x00000610
        /*0180*/ 	.word	0x000000ff
        /*0184*/ 	.word	0x00000060
        /*0188*/ 	.short	0x0100
        /*018a*/ 	.byte	0x06
	.zero		1


	//   ....[10]....
        /*018c*/ 	.word	0x00000620
        /*0190*/ 	.word	0x000000ff
        /*0194*/ 	.word	0x00000028
        /*0198*/ 	.short	0x0100
        /*019a*/ 	.byte	0x06
	.zero		1


	//   ....[11]....
        /*019c*/ 	.word	0x00000630
        /*01a0*/ 	.word	0x000000ff
        /*01a4*/ 	.word	0x00000068
        /*01a8*/ 	.short	0x0100
        /*01aa*/ 	.byte	0x06
	.zero		1


	//   ....[12]....
        /*01ac*/ 	.word	0x00000640
        /*01b0*/ 	.word	0x000000ff
        /*01b4*/ 	.word	0x00000030
        /*01b8*/ 	.short	0x0100
        /*01ba*/ 	.byte	0x06
	.zero		1


	//   ....[13]....
        /*01bc*/ 	.word	0x00000650
        /*01c0*/ 	.word	0x000000ff
        /*01c4*/ 	.word	0x00000070
        /*01c8*/ 	.short	0x0100
        /*01ca*/ 	.byte	0x06
	.zero		1


	//   ....[14]....
        /*01cc*/ 	.word	0x00000660
        /*01d0*/ 	.word	0x000000ff
        /*01d4*/ 	.word	0x00000038
        /*01d8*/ 	.short	0x0100
        /*01da*/ 	.byte	0x06
	.zero		1


	//   ....[15]....
        /*01dc*/ 	.word	0x00000670
        /*01e0*/ 	.word	0x000000ff
        /*01e4*/ 	.word	0x00000078
        /*01e8*/ 	.short	0x0100
        /*01ea*/ 	.byte	0x06
	.zero		1


	//   ....[16]....
        /*01ec*/ 	.word	0x000007a0
        /*01f0*/ 	.word	0x000000ff
        /*01f4*/ 	.word	0x00000080
        /*01f8*/ 	.short	0x0100
        /*01fa*/ 	.byte	0x07
	.zero		1


	//   ....[17]....
        /*01fc*/ 	.word	0x000007b0
        /*0200*/ 	.word	0x000000ff
        /*0204*/ 	.word	0x00000098
        /*0208*/ 	.short	0x0100
        /*020a*/ 	.byte	0x07
	.zero		1


	//   ....[18]....
        /*020c*/ 	.word	0x000007c0
        /*0210*/ 	.word	0x000000ff
        /*0214*/ 	.word	0x00000088
        /*0218*/ 	.short	0x0100
        /*021a*/ 	.byte	0x07
	.zero		1


	//   ....[19]....
        /*021c*/ 	.word	0x000007d0
        /*0220*/ 	.word	0x000000ff
        /*0224*/ 	.word	0x000000a0
        /*0228*/ 	.short	0x0100
        /*022a*/ 	.byte	0x07
	.zero		1


	//   ....[20]....
        /*022c*/ 	.word	0x000007e0
        /*0230*/ 	.word	0x000000ff
        /*0234*/ 	.word	0x00000090
        /*0238*/ 	.short	0x0100
        /*023a*/ 	.byte	0x07
	.zero		1


	//   ....[21]....
        /*023c*/ 	.word	0x000007f0
        /*0240*/ 	.word	0x000000ff
        /*0244*/ 	.word	0x000000a8
        /*0248*/ 	.short	0x0100
        /*024a*/ 	.byte	0x07
	.zero		1


	//   ....[22]....
        /*024c*/ 	.word	0x000008e0
        /*0250*/ 	.word	0x000000ff
        /*0254*/ 	.word	0x000000b0
        /*0258*/ 	.short	0x0100
        /*025a*/ 	.byte	0x06
	.zero		1


	//   ....[23]....
        /*025c*/ 	.word	0x000008f0
        /*0260*/ 	.word	0x000000ff
        /*0264*/ 	.word	0x000000b8
        /*0268*/ 	.short	0x0100
        /*026a*/ 	.byte	0x06
	.zero		1


	//   ....[24]....
        /*026c*/ 	.word	0x00000a30
        /*0270*/ 	.word	0x000000ff
        /*0274*/ 	.word	0x000000c0
        /*0278*/ 	.short	0x0100
        /*027a*/ 	.byte	0x06
	.zero		1


	//   ....[25]....
        /*027c*/ 	.word	0x00000a40
        /*0280*/ 	.word	0x000000ff
        /*0284*/ 	.word	0x000000d0
        /*0288*/ 	.short	0x0100
        /*028a*/ 	.byte	0x06
	.zero		1


	//   ....[26]....
        /*028c*/ 	.word	0x00000a50
        /*0290*/ 	.word	0x000000ff
        /*0294*/ 	.word	0x000000c8
        /*0298*/ 	.short	0x0100
        /*029a*/ 	.byte	0x06
	.zero		1


	//   ....[27]....
        /*029c*/ 	.word	0x00000a60
        /*02a0*/ 	.word	0x000000ff
        /*02a4*/ 	.word	0x000000d8
        /*02a8*/ 	.short	0x0100
        /*02aa*/ 	.byte	0x06
	.zero		1


	//   ....[28]....
        /*02ac*/ 	.word	0x00000b90
        /*02b0*/ 	.word	0x000000ff
        /*02b4*/ 	.word	0x000000e0
        /*02b8*/ 	.short	0x0100
        /*02ba*/ 	.byte	0x07
	.zero		1


	//   ....[29]....
        /*02bc*/ 	.word	0x00000ba0
        /*02c0*/ 	.word	0x000000ff
        /*02c4*/ 	.word	0x00000100
        /*02c8*/ 	.short	0x0100
        /*02ca*/ 	.byte	0x07
	.zero		1


	//   ....[30]....
        /*02cc*/ 	.word	0x00000bb0
        /*02d0*/ 	.word	0x000000ff
        /*02d4*/ 	.word	0x000000e8
        /*02d8*/ 	.short	0x0100
        /*02da*/ 	.byte	0x07
	.zero		1


	//   ....[31]....
        /*02dc*/ 	.word	0x00000bc0
        /*02e0*/ 	.word	0x000000ff
        /*02e4*/ 	.word	0x00000108
        /*02e8*/ 	.short	0x0100
        /*02ea*/ 	.byte	0x07
	.zero		1


	//   ....[32]....
        /*02ec*/ 	.word	0x00000bd0
        /*02f0*/ 	.word	0x000000ff
        /*02f4*/ 	.word	0x000000f0
        /*02f8*/ 	.short	0x0100
        /*02fa*/ 	.byte	0x07
	.zero		1


	//   ....[33]....
        /*02fc*/ 	.word	0x00000be0
        /*0300*/ 	.word	0x000000ff
        /*0304*/ 	.word	0x00000110
        /*0308*/ 	.short	0x0100
        /*030a*/ 	.byte	0x07
	.zero		1


	//   ....[34]....
        /*030c*/ 	.word	0x00000bf0
        /*0310*/ 	.word	0x000000ff
        /*0314*/ 	.word	0x000000f8
        /*0318*/ 	.short	0x0100
        /*031a*/ 	.byte	0x07
	.zero		1


	//   ....[35]....
        /*031c*/ 	.word	0x00000c00
        /*0320*/ 	.word	0x000000ff
        /*0324*/ 	.word	0x00000118
        /*0328*/ 	.short	0x0100
        /*032a*/ 	.byte	0x07
	.zero		1


	//   ....[36]....
        /*032c*/ 	.word	0x00000cf0
        /*0330*/ 	.word	0x000000ff
        /*0334*/ 	.word	0x00000120
        /*0338*/ 	.short	0x0100
        /*033a*/ 	.byte	0x06
	.zero		1


	//   ....[37]....
        /*033c*/ 	.word	0x00000d00
        /*0340*/ 	.word	0x000000ff
        /*0344*/ 	.word	0x00000130
        /*0348*/ 	.short	0x0100
        /*034a*/ 	.byte	0x06
	.zero		1


	//   ....[38]....
        /*034c*/ 	.word	0x00000d10
        /*0350*/ 	.word	0x000000ff
        /*0354*/ 	.word	0x00000128
        /*0358*/ 	.short	0x0100
        /*035a*/ 	.byte	0x06
	.zero		1


	//   ....[39]....
        /*035c*/ 	.word	0x00000d20
        /*0360*/ 	.word	0x000000ff
        /*0364*/ 	.word	0x00000138
        /*0368*/ 	.short	0x0100
        /*036a*/ 	.byte	0x06
	.zero		1


	//   ....[40]....
        /*036c*/ 	.word	0x000015d0
        /*0370*/ 	.word	0x00000003
        /*0374*/ 	.word	0x00000130
        /*0378*/ 	.short	0x010a
        /*037a*/ 	.byte	0xff
	.zero		1


	//   ....[41]....
        /*037c*/ 	.word	0x00001600
        /*0380*/ 	.word	0x00000003
        /*0384*/ 	.word	0x00000120
        /*0388*/ 	.short	0x0101
        /*038a*/ 	.byte	0xff
	.zero		1


	//   ....[42]....
        /*038c*/ 	.word	0x000016d0
        /*0390*/ 	.word	0x000000ff
        /*0394*/ 	.word	0x00000040
        /*0398*/ 	.short	0x010a
        /*039a*/ 	.byte	0x08
	.zero		1


	//   ....[43]....
        /*039c*/ 	.word	0x00001770
        /*03a0*/ 	.word	0x000000ff
        /*03a4*/ 	.word	0x00000040
        /*03a8*/ 	.short	0x010a
        /*03aa*/ 	.byte	0x21
	.zero		1


	//   ....[44]....
        /*03ac*/ 	.word	0x000018c0
        /*03b0*/ 	.word	0x000000ff
        /*03b4*/ 	.word	0x00000040
        /*03b8*/ 	.short	0x010a
        /*03ba*/ 	.byte	0x08
	.zero		1


	//   ....[45]....
        /*03bc*/ 	.word	0x000019f0
        /*03c0*/ 	.word	0x000000ff
        /*03c4*/ 	.word	0x000000b8
        /*03c8*/ 	.short	0x0101
        /*03ca*/ 	.byte	0x05
	.zero		1


	//   ....[46]....
        /*03cc*/ 	.word	0x00001a00
        /*03d0*/ 	.word	0x000000ff
        /*03d4*/ 	.word	0x00000040
        /*03d8*/ 	.short	0x010a
        /*03da*/ 	.byte	0x08
	.zero		1


	//   ....[47]....
        /*03dc*/ 	.word	0x00001a80
        /*03e0*/ 	.word	0x000000ff
        /*03e4*/ 	.word	0x00000040
        /*03e8*/ 	.short	0x010a
        /*03ea*/ 	.byte	0x11
	.zero		1


	//   ....[48]....
        /*03ec*/ 	.word	0x00001bd0
        /*03f0*/ 	.word	0x000000ff
        /*03f4*/ 	.word	0x00000040
        /*03f8*/ 	.short	0x010a
        /*03fa*/ 	.byte	0x08
	.zero		1


	//   ....[49]....
        /*03fc*/ 	.word	0x00001d10
        /*0400*/ 	.word	0x00000002
        /*0404*/ 	.word	0x000000c0
        /*0408*/ 	.short	0x010a
        /*040a*/ 	.byte	0xff
	.zero		1


	//   ....[50]....
        /*040c*/ 	.word	0x00001dd0
        /*0410*/ 	.word	0x00000002
        /*0414*/ 	.word	0x00000000
        /*0418*/ 	.short	0x0101
        /*041a*/ 	.byte	0xff
	.zero		1


	//   ....[51]....
        /*041c*/ 	.word	0x00002330
        /*0420*/ 	.word	0x000000ff
        /*0424*/ 	.word	0x00000000
        /*0428*/ 	.short	0x010a
        /*042a*/ 	.byte	0x04
	.zero		1


	//   ....[52]....
        /*042c*/ 	.word	0x000023c0
        /*0430*/ 	.word	0x000000ff
        /*0434*/ 	.word	0x00000000
        /*0438*/ 	.short	0x010a
        /*043a*/ 	.byte	0x04
	.zero		1


	//   ....[53]....
        /*043c*/ 	.word	0x00002450
        /*0440*/ 	.word	0x000000ff
        /*0444*/ 	.word	0x00000000
        /*0448*/ 	.short	0x010a
        /*044a*/ 	.byte	0x04
	.zero		1


	//   ....[54]....
        /*044c*/ 	.word	0x000024e0
        /*0450*/ 	.word	0x000000ff
        /*0454*/ 	.word	0x00000000
        /*0458*/ 	.short	0x010a
        /*045a*/ 	.byte	0x04
	.zero		1


	//   ....[55]....
        /*045c*/ 	.word	0x00002570
        /*0460*/ 	.word	0x000000ff
        /*0464*/ 	.word	0x00000000
        /*0468*/ 	.short	0x010a
        /*046a*/ 	.byte	0x04
	.zero		1


	//   ....[56]....
        /*046c*/ 	.word	0x00002600
        /*0470*/ 	.word	0x000000ff
        /*0474*/ 	.word	0x00000000
        /*0478*/ 	.short	0x010a
        /*047a*/ 	.byte	0x04
	.zero		1


	//   ....[57]....
        /*047c*/ 	.word	0x00002690
        /*0480*/ 	.word	0x000000ff
        /*0484*/ 	.word	0x00000000
        /*0488*/ 	.short	0x010a
        /*048a*/ 	.byte	0x04
	.zero		1


	//   ....[58]....
        /*048c*/ 	.word	0x00002730
        /*0490*/ 	.word	0x00000000
        /*0494*/ 	.word	0x00000000
        /*0498*/ 	.short	0x010a
        /*049a*/ 	.byte	0xff
	.zero		1


	//   ....[59]....
        /*049c*/ 	.word	0x00002850
        /*04a0*/ 	.word	0x00000000
        /*04a4*/ 	.word	0x00000120
        /*04a8*/ 	.short	0x010a
        /*04aa*/ 	.byte	0xff
	.zero		1


	//   ....[60]....
        /*04ac*/ 	.word	0x000028b0
        /*04b0*/ 	.word	0x00000004
        /*04b4*/ 	.word	0x00000000
        /*04b8*/ 	.short	0x0101
        /*04ba*/ 	.byte	0xff
	.zero		1


	//   ....[61]....
        /*04bc*/ 	.word	0x000028d0
        /*04c0*/ 	.word	0x000000ff
        /*04c4*/ 	.word	0x000000d0
        /*04c8*/ 	.short	0x010a
        /*04ca*/ 	.byte	0x05
	.zero		1


	//   ....[62]....
        /*04cc*/ 	.word	0x000029f0
        /*04d0*/ 	.word	0x00000000
        /*04d4*/ 	.word	0x000000c0
        /*04d8*/ 	.short	0x010a
        /*04da*/ 	.byte	0xff
	.zero		1


	//   ....[63]....
        /*04dc*/ 	.word	0x00002b00
        /*04e0*/ 	.word	0x00000000
        /*04e4*/ 	.word	0x00000000
        /*04e8*/ 	.short	0x0101
        /*04ea*/ 	.byte	0xff
	.zero		1


	//   ....[64]....
        /*04ec*/ 	.word	0x00002b90
        /*04f0*/ 	.word	0x000000ff
        /*04f4*/ 	.word	0x000000d0
        /*04f8*/ 	.short	0x0106
        /*04fa*/ 	.byte	0x05
	.zero		1


	//   ....[65]....
        /*04fc*/ 	.word	0x00002bb0
        /*0500*/ 	.word	0x000000ff
        /*0504*/ 	.word	0x000000d0
        /*0508*/ 	.short	0x010a
        /*050a*/ 	.byte	0x05
	.zero		1


	//   ....[66]....
        /*050c*/ 	.word	0x00002c40
        /*0510*/ 	.word	0x000000ff
        /*0514*/ 	.word	0x000000d0
        /*0518*/ 	.short	0x0106
        /*051a*/ 	.byte	0x04
	.zero		1


	//   ....[67]....
        /*051c*/ 	.word	0x00002c80
        /*0520*/ 	.word	0x00000000
        /*0524*/ 	.word	0x000000d0
        /*0528*/ 	.short	0x010a
        /*052a*/ 	.byte	0xff
	.zero		1


	//   ....[68]....
        /*052c*/ 	.word	0x000031c0
        /*0530*/ 	.word	0x00000000
        /*0534*/ 	.word	0x000000c0
        /*0538*/ 	.short	0x010a
        /*053a*/ 	.byte	0xff
	.zero		1


	//   ....[69]....
        /*053c*/ 	.word	0x000032d0
        /*0540*/ 	.word	0x00000003
        /*0544*/ 	.word	0x00000000
        /*0548*/ 	.short	0x0101
        /*054a*/ 	.byte	0xff
	.zero		1


	//   ....[70]....
        /*054c*/ 	.word	0x000032e0
        /*0550*/ 	.word	0x000000ff
        /*0554*/ 	.word	0x00000000
        /*0558*/ 	.short	0x010a
        /*055a*/ 	.byte	0x06
	.zero		1


	//   ....[71]....
        /*055c*/ 	.word	0x00003300
        /*0560*/ 	.word	0x000000ff
        /*0564*/ 	.word	0x00000100
        /*0568*/ 	.short	0x010a
        /*056a*/ 	.byte	0x07
	.zero		1


	//   ....[72]....
        /*056c*/ 	.word	0x000033d0
        /*0570*/ 	.word	0x000000ff
        /*0574*/ 	.word	0x00000000
        /*0578*/ 	.short	0x010a
        /*057a*/ 	.byte	0x06
	.zero		1


	//   ....[73]....
        /*057c*/ 	.word	0x00003500
        /*0580*/ 	.word	0x000000ff
        /*0584*/ 	.word	0x00000000
        /*0588*/ 	.short	0x010a
        /*058a*/ 	.byte	0x1a
	.zero		1


	//   ....[74]....
        /*058c*/ 	.word	0x000037a0
        /*0590*/ 	.word	0x000000ff
        /*0594*/ 	.word	0x00000000
        /*0598*/ 	.short	0x010a
        /*059a*/ 	.byte	0x06
	.zero		1


	//   ....[75]....
        /*059c*/ 	.word	0x00003830
        /*05a0*/ 	.word	0x000000ff
        /*05a4*/ 	.word	0x00000000
        /*05a8*/ 	.short	0x010a
        /*05aa*/ 	.byte	0x06
	.zero		1


	//   ....[76]....
        /*05ac*/ 	.word	0x000038c0
        /*05b0*/ 	.word	0x000000ff
        /*05b4*/ 	.word	0x00000000
        /*05b8*/ 	.short	0x010a
        /*05ba*/ 	.byte	0x06
	.zero		1


	//   ....[77]....
        /*05bc*/ 	.word	0x00003950
        /*05c0*/ 	.word	0x000000ff
        /*05c4*/ 	.word	0x00000000
        /*05c8*/ 	.short	0x010a
        /*05ca*/ 	.byte	0x07
	.zero		1


	//   ....[78]....
        /*05cc*/ 	.word	0x00003d90
        /*05d0*/ 	.word	0x00000000
        /*05d4*/ 	.word	0x000000c0
        /*05d8*/ 	.short	0x010a
        /*05da*/ 	.byte	0xff
	.zero		1


	//   ....[79]....
        /*05dc*/ 	.word	0x00003e50
        /*05e0*/ 	.word	0x00000000
        /*05e4*/ 	.word	0x00000000
        /*05e8*/ 	.short	0x0101
        /*05ea*/ 	.byte	0xff
	.zero		1


	//   ....[80]....
        /*05ec*/ 	.word	0x00004170
        /*05f0*/ 	.word	0x000000ff
        /*05f4*/ 	.word	0x000000b8
        /*05f8*/ 	.short	0x010a
        /*05fa*/ 	.byte	0x0d
	.zero		1


	//   ....[81]....
        /*05fc*/ 	.word	0x00004390
        /*0600*/ 	.word	0x000000ff
        /*0604*/ 	.word	0x00000098
        /*0608*/ 	.short	0x010a
        /*060a*/ 	.byte	0x10
	.zero		1


	//   ....[82]....
        /*060c*/ 	.word	0x000045a0
        /*0610*/ 	.word	0x000000ff
        /*0614*/ 	.word	0x00000080
        /*0618*/ 	.short	0x010b
        /*061a*/ 	.byte	0x10
	.zero		1


	//   ....[83]....
        /*061c*/ 	.word	0x00004620
        /*0620*/ 	.word	0x000000ff
        /*0624*/ 	.word	0x00000000
        /*0628*/ 	.short	0x0101
        /*062a*/ 	.byte	0x11
	.zero		1


	//   ....[84]....
        /*062c*/ 	.word	0x00004650
        /*0630*/ 	.word	0x000000ff
        /*0634*/ 	.word	0x00000098
        /*0638*/ 	.short	0x010a
        /*063a*/ 	.byte	0x0e
	.zero		1


	//   ....[85]....
        /*063c*/ 	.word	0x00004860
        /*0640*/ 	.word	0x000000ff
        /*0644*/ 	.word	0x00000080
        /*0648*/ 	.short	0x010b
        /*064a*/ 	.byte	0x0e
	.zero		1


	//   ....[86]....
        /*064c*/ 	.word	0x000048d0
        /*0650*/ 	.word	0x000000ff
        /*0654*/ 	.word	0x00000000
        /*0658*/ 	.short	0x0101
        /*065a*/ 	.byte	0x10
	.zero		1


	//   ....[87]....
        /*065c*/ 	.word	0x00004920
        /*0660*/ 	.word	0x000000ff
        /*0664*/ 	.word	0x00000000
        /*0668*/ 	.short	0x010a
        /*066a*/ 	.byte	0x04
	.zero		1


	//   ....[88]....
        /*066c*/ 	.word	0x000049b0
        /*0670*/ 	.word	0x000000ff
        /*0674*/ 	.word	0x00000000
        /*0678*/ 	.short	0x010a
        /*067a*/ 	.byte	0x04
	.zero		1


	//   ....[89]....
        /*067c*/ 	.word	0x00004a50
        /*0680*/ 	.word	0x00000000
        /*0684*/ 	.word	0x00000000
        /*0688*/ 	.short	0x010a
        /*068a*/ 	.byte	0xff
	.zero		1


	//   ....[90]....
        /*068c*/ 	.word	0x00004d00
        /*0690*/ 	.word	0x00000000
        /*0694*/ 	.word	0x000000c0
        /*0698*/ 	.short	0x010a
        /*069a*/ 	.byte	0xff
	.zero		1


	//   ....[91]....
        /*069c*/ 	.word	0x00004dc0
        /*06a0*/ 	.word	0x00000000
        /*06a4*/ 	.word	0x00000000
        /*06a8*/ 	.short	0x0101
        /*06aa*/ 	.byte	0xff
	.zero		1


	//   ....[92]....
        /*06ac*/ 	.word	0x000058e0
        /*06b0*/ 	.word	0x00000005
        /*06b4*/ 	.word	0x00000080
        /*06b8*/ 	.short	0x010a
        /*06ba*/ 	.byte	0xff
	.zero		1


	//   ....[93]....
        /*06bc*/ 	.word	0x00005960
        /*06c0*/ 	.word	0x00000007
        /*06c4*/ 	.word	0x000000e0
        /*06c8*/ 	.short	0x010a
        /*06ca*/ 	.byte	0xff
	.zero		1


	//   ....[94]....
        /*06cc*/ 	.word	0x00005b40
        /*06d0*/ 	.word	0x00000003
        /*06d4*/ 	.word	0x00000080
        /*06d8*/ 	.short	0x010a
        /*06da*/ 	.byte	0xff
	.zero		1


	//   ....[95]....
        /*06dc*/ 	.word	0x00005d00
        /*06e0*/ 	.word	0x00000047
        /*06e4*/ 	.word	0x000000e0
        /*06e8*/ 	.short	0x010a
        /*06ea*/ 	.byte	0xff
	.zero		1


	//   ....[96]....
        /*06ec*/ 	.word	0x00009880
        /*06f0*/ 	.word	0x00000026
        /*06f4*/ 	.word	0x00000000
        /*06f8*/ 	.short	0x0101
        /*06fa*/ 	.byte	0xff
	.zero		1


	//   ....[97]....
        /*06fc*/ 	.word	0x00009c30
        /*0700*/ 	.word	0x00000000
        /*0704*/ 	.word	0x00000000
        /*0708*/ 	.short	0x0101
        /*070a*/ 	.byte	0xff
	.zero		1


	//   ....[98]....
        /*070c*/ 	.word	0x00009cf0
        /*0710*/ 	.word	0x00000003
        /*0714*/ 	.word	0x00000080
        /*0718*/ 	.short	0x010a
        /*071a*/ 	.byte	0xff
	.zero		1


	//   ....[99]....
        /*071c*/ 	.word	0x00009f70
        /*0720*/ 	.word	0x00000000
        /*0724*/ 	.word	0x00000000
        /*0728*/ 	.short	0x0101
        /*072a*/ 	.byte	0xff
	.zero		1


	//   ....[100]....
        /*072c*/ 	.word	0x00009f90
        /*0730*/ 	.word	0x00000003
        /*0734*/ 	.word	0x00000130
        /*0738*/ 	.short	0x010a
        /*073a*/ 	.byte	0xff
	.zero		1


	//   ....[101]....
        /*073c*/ 	.word	0x00009ff0
        /*0740*/ 	.word	0x00000002
        /*0744*/ 	.word	0x00000040
        /*0748*/ 	.short	0x010a
        /*074a*/ 	.byte	0xff
	.zero		1


	//   ....[102]....
        /*074c*/ 	.word	0x0000a050
        /*0750*/ 	.word	0x00000002
        /*0754*/ 	.word	0x00000040
        /*0758*/ 	.short	0x010a
        /*075a*/ 	.byte	0xff
	.zero		1


	//   ....[103]....
        /*075c*/ 	.word	0x0000a0a0
        /*0760*/ 	.word	0x00000002
        /*0764*/ 	.word	0x000000c0
        /*0768*/ 	.short	0x010a
        /*076a*/ 	.byte	0xff
	.zero		1


	//   ....[104]....
        /*076c*/ 	.word	0x0000a100
        /*0770*/ 	.word	0x00000000
        /*0774*/ 	.word	0x00000000
        /*0778*/ 	.short	0x010a
        /*077a*/ 	.byte	0xff
	.zero		1


	//   ....[105]....
        /*077c*/ 	.word	0x0000a160
        /*0780*/ 	.word	0x00000000
        /*0784*/ 	.word	0x00000000
        /*0788*/ 	.short	0x010a
        /*078a*/ 	.byte	0xff
	.zero		1


	//   ....[106]....
        /*078c*/ 	.word	0x0000a1c0
        /*0790*/ 	.word	0x00000000
        /*0794*/ 	.word	0x00000000
        /*0798*/ 	.short	0x010a
        /*079a*/ 	.byte	0xff
	.zero		1


	//   ....[107]....
        /*079c*/ 	.word	0x0000a220
        /*07a0*/ 	.word	0x00000000
        /*07a4*/ 	.word	0x00000000
        /*07a8*/ 	.short	0x010a
        /*07aa*/ 	.byte	0xff
	.zero		1


	//   ....[108]....
        /*07ac*/ 	.word	0x0000a280
        /*07b0*/ 	.word	0x00000000
        /*07b4*/ 	.word	0x00000000
        /*07b8*/ 	.short	0x010a
        /*07ba*/ 	.byte	0xff
	.zero		1


	//   ....[109]....
        /*07bc*/ 	.word	0x0000a2e0
        /*07c0*/ 	.word	0x00000000
        /*07c4*/ 	.word	0x00000000
        /*07c8*/ 	.short	0x010a
        /*07ca*/ 	.byte	0xff
	.zero		1


	//   ....[110]....
        /*07cc*/ 	.word	0x0000a340
        /*07d0*/ 	.word	0x00000000
        /*07d4*/ 	.word	0x00000000
        /*07d8*/ 	.short	0x010a
        /*07da*/ 	.byte	0xff
	.zero		1


	//   ....[111]....
        /*07dc*/ 	.word	0x0000a390
        /*07e0*/ 	.word	0x00000000
        /*07e4*/ 	.word	0x00000120
        /*07e8*/ 	.short	0x010a
        /*07ea*/ 	.byte	0xff
	.zero		1


	//   ....[112]....
        /*07ec*/ 	.word	0x0000a3f0
        /*07f0*/ 	.word	0x00000000
        /*07f4*/ 	.word	0x000000d0
        /*07f8*/ 	.short	0x010a
        /*07fa*/ 	.byte	0xff
	.zero		1


	//   ....[113]....
        /*07fc*/ 	.word	0x0000a440
        /*0800*/ 	.word	0x00000000
        /*0804*/ 	.word	0x000000c0
        /*0808*/ 	.short	0x010a
        /*080a*/ 	.byte	0xff
	.zero		1


	//   ....[114]....
        /*080c*/ 	.word	0x0000a4a0
        /*0810*/ 	.word	0x00000000
        /*0814*/ 	.word	0x000000d0
        /*0818*/ 	.short	0x010a
        /*081a*/ 	.byte	0xff
	.zero		1


	//   ....[115]....
        /*081c*/ 	.word	0x0000a4f0
        /*0820*/ 	.word	0x00000000
        /*0824*/ 	.word	0x000000c0
        /*0828*/ 	.short	0x010a
        /*082a*/ 	.byte	0xff
	.zero		1


	//   ....[116]....
        /*082c*/ 	.word	0x0000a550
        /*0830*/ 	.word	0x00000003
        /*0834*/ 	.word	0x00000100
        /*0838*/ 	.short	0x010a
        /*083a*/ 	.byte	0xff
	.zero		1


	//   ....[117]....
        /*083c*/ 	.word	0x0000a5b0
        /*0840*/ 	.word	0x00000000
        /*0844*/ 	.word	0x00000000
        /*0848*/ 	.short	0x010a
        /*084a*/ 	.byte	0xff
	.zero		1


	//   ....[118]....
        /*084c*/ 	.word	0x0000a610
        /*0850*/ 	.word	0x00000000
        /*0854*/ 	.word	0x00000000
        /*0858*/ 	.short	0x010a
        /*085a*/ 	.byte	0xff
	.zero		1


	//   ....[119]....
        /*085c*/ 	.word	0x0000a670
        /*0860*/ 	.word	0x00000000
        /*0864*/ 	.word	0x00000000
        /*0868*/ 	.short	0x010a
        /*086a*/ 	.byte	0xff
	.zero		1


	//   ....[120]....
        /*086c*/ 	.word	0x0000a6d0
        /*0870*/ 	.word	0x00000000
        /*0874*/ 	.word	0x00000000
        /*0878*/ 	.short	0x010a
        /*087a*/ 	.byte	0xff
	.zero		1


	//   ....[121]....
        /*087c*/ 	.word	0x0000a730
        /*0880*/ 	.word	0x00000000
        /*0884*/ 	.word	0x00000000
        /*0888*/ 	.short	0x010a
        /*088a*/ 	.byte	0xff
	.zero		1


	//   ....[122]....
        /*088c*/ 	.word	0x0000a780
        /*0890*/ 	.word	0x00000000
        /*0894*/ 	.word	0x000000c0
        /*0898*/ 	.short	0x010a
        /*089a*/ 	.byte	0xff
	.zero		1


	//   ....[123]....
        /*089c*/ 	.word	0x0000a7e0
        /*08a0*/ 	.word	0x00000000
        /*08a4*/ 	.word	0x000000b8
        /*08a8*/ 	.short	0x010a
        /*08aa*/ 	.byte	0xff
	.zero		1


	//   ....[124]....
        /*08ac*/ 	.word	0x0000a840
        /*08b0*/ 	.word	0x00000000
        /*08b4*/ 	.word	0x00000098
        /*08b8*/ 	.short	0x010a
        /*08ba*/ 	.byte	0xff
	.zero		1


	//   ....[125]....
        /*08bc*/ 	.word	0x0000a8a0
        /*08c0*/ 	.word	0x00000003
        /*08c4*/ 	.word	0x00000098
        /*08c8*/ 	.short	0x010a
        /*08ca*/ 	.byte	0xff
	.zero		1


	//   ....[126]....
        /*08cc*/ 	.word	0x0000a900
        /*08d0*/ 	.word	0x00000000
        /*08d4*/ 	.word	0x00000000
        /*08d8*/ 	.short	0x010a
        /*08da*/ 	.byte	0xff
	.zero		1


	//   ....[127]....
        /*08dc*/ 	.word	0x0000a960
        /*08e0*/ 	.word	0x00000000
        /*08e4*/ 	.word	0x00000000
        /*08e8*/ 	.short	0x010a
        /*08ea*/ 	.byte	0xff
	.zero		1


	//   ....[128]....
        /*08ec*/ 	.word	0x0000a9b0
        /*08f0*/ 	.word	0x00000000
        /*08f4*/ 	.word	0x000000c0
        /*08f8*/ 	.short	0x010a
        /*08fa*/ 	.byte	0xff
	.zero		1


	//   ....[129]....
        /*08fc*/ 	.word	0x0000aa00
        /*0900*/ 	.word	0x00000003
        /*0904*/ 	.word	0x00000080
        /*0908*/ 	.short	0x010a
        /*090a*/ 	.byte	0xff
	.zero		1


	//   ....[130]....
        /*090c*/ 	.word	0x0000aa50
        /*0910*/ 	.word	0x00000047
        /*0914*/ 	.word	0x000000e0
        /*0918*/ 	.short	0x010a
        /*091a*/ 	.byte	0xff
	.zero		1


	//----- nvinfo : EIATTR_NUM_MBARRIERS
	.align		4
.L_47:
        /*091c*/ 	.byte	0x03, 0x38
        /*091e*/ 	.short	0x0028


	//----- nvinfo : EIATTR_EXIT_INSTR_OFFSETS
	.align		4
        /*0920*/ 	.byte	0x04, 0x1c
        /*0922*/ 	.short	(.L_49 - .L_48)


	//   ....[0]....
.L_48:
        /*0924*/ 	.word	0x00002760


	//   ....[1]....
        /*0928*/ 	.word	0x00002c50


	//   ....[2]....
        /*092c*/ 	.word	0x00002cb0


	//   ....[3]....
        /*0930*/ 	.word	0x00003bb0


	//   ....[4]....
        /*0934*/ 	.word	0x00004a80


	//   ....[5]....
        /*0938*/ 	.word	0x00004ac0


	//   ....[6]....
        /*093c*/ 	.word	0x00009e60


	//   ....[7]....
        /*0940*/ 	.word	0x00009ee0


	//   ....[8]....
        /*0944*/ 	.word	0x00009f10


	//   ....[9]....
        /*0948*/ 	.word	0x00009f80


	//----- nvinfo : EIATTR_MAX_THREADS
	.align		4
.L_49:
        /*094c*/ 	.byte	0x04, 0x05
        /*094e*/ 	.short	(.L_51 - .L_50)
.L_50:
        /*0950*/ 	.word	0x00000100
        /*0954*/ 	.word	0x00000001
        /*0958*/ 	.word	0x00000001


	//----- nvinfo : EIATTR_CRS_STACK_SIZE
	.align		4
.L_51:
        /*095c*/ 	.byte	0x04, 0x1e
        /*095e*/ 	.short	(.L_53 - .L_52)
.L_52:
        /*0960*/ 	.word	0x00000000


	//----- nvinfo : EIATTR_CBANK_PARAM_SIZE
	.align		4
.L_53:
        /*0964*/ 	.byte	0x03, 0x19
        /*0966*/ 	.short	0x0800


	//----- nvinfo : EIATTR_PARAM_CBANK
	.align		4
        /*0968*/ 	.byte	0x04, 0x0a
        /*096a*/ 	.short	(.L_55 - .L_54)
	.align		4
.L_54:
        /*096c*/ 	.word	index@(.nv.constant0._ZN7cutlass13device_kernelINS_4gemm6kernel13GemmUniversalIN4cute5tupleIJiiiiEEENS1_10collective13CollectiveMmaINS1_35MainloopSm100TmaUmmaWarpSpecializedILi8ELi2ELi4ENS5_IJNS4_1CILi1EEESB_SB_EEEEENS5_IJNSA_ILi128EEENSA_ILi64EEESF_EEENS_6half_tENS5_IJlSB_lEEESH_SI_NS4_8TiledMMAINS4_8MMA_AtomIJNS4_20SM100_MMA_F16BF16_SSISH_SH_fLi128ELi64ELNS4_4UMMA5MajorE0ELSN_0ELNSM_7ScaleInE0ELSO_0EEEEEENS4_6LayoutISC_NS5_IJNSA_ILi0EEESS_SS_EEEEENS5_IJNS4_10UnderscoreESV_SV_EEEEENS4_13SM90_TMA_LOADENS4_14ComposedLayoutINS4_7SwizzleILi3ELi4ELi3EEENS4_18smem_ptr_flag_bitsILi16EEENSR_INS5_IJNSA_ILi8EEESF_EEENS5_IJSF_SB_EEEEEEEvNS4_8identityESY_S18_vS19_EENS_8epilogue10collective18CollectiveEpilogueINS1B_23Sm100TmaWarpSpecializedILi3ELi2ELi32ELb1ELb0EEEJSG_NS5_IJNSR_ISE_SB_EENSR_INSA_ILi32EEESB_EEEEESH_SI_SH_SI_NS1B_6fusion15FusionCallbacksIS1F_NS1K_13LinCombEltActINS1B_6thread4GELUESH_fSH_fLNS_15FloatRoundStyleE2EEESG_S1J_JEEENS4_5SM1004TMEM4LOAD26SM100_TMEM_LOAD_32dp32b32xESY_NSZ_INS10_ILi2ELi4ELi3EEES13_NSR_INS5_IJS14_S1H_EEENS5_IJS1H_SB_EEEEEEENS4_39AutoVectorizingCopyWithAssumedAlignmentILi128EEENS4_14SM90_TMA_STOREES20_S22_S22_EEEvvEEEEvNT_6ParamsE)
        /*0970*/ 	.short	0x0380
        /*0972*/ 	.short	0x0800


	//----- nvinfo : EIATTR_SW_WAR
	.align		4
.L_55:
        /*0974*/ 	.byte	0x04, 0x36
        /*0976*/ 	.short	(.L_57 - .L_56)
.L_56:
        /*0978*/ 	.word	0x00000008
.L_57:


//--------------------- .nv.callgraph             --------------------------
	.section	.nv.callgraph,"",@"SHT_CUDA_CALLGRAPH"
	.align	4
	.sectionentsize	8
	.align		4
        /*0000*/ 	.word	0x00000000
	.align		4
        /*0004*/ 	.word	0xffffffff
	.align		4
        /*0008*/ 	.word	index@(_ZN7cutlass13device_kernelINS_4gemm6kernel13GemmUniversalIN4cute5tupleIJiiiiEEENS1_10collective13CollectiveMmaINS1_35MainloopSm100TmaUmmaWarpSpecializedILi8ELi2ELi4ENS5_IJNS4_1CILi1EEESB_SB_EEEEENS5_IJNSA_ILi128EEENSA_ILi64EEESF_EEENS_6half_tENS5_IJlSB_lEEESH_SI_NS4_8TiledMMAINS4_8MMA_AtomIJNS4_20SM100_MMA_F16BF16_SSISH_SH_fLi128ELi64ELNS4_4UMMA5MajorE0ELSN_0ELNSM_7ScaleInE0ELSO_0EEEEEENS4_6LayoutISC_NS5_IJNSA_ILi0EEESS_SS_EEEEENS5_IJNS4_10UnderscoreESV_SV_EEEEENS4_13SM90_TMA_LOADENS4_14ComposedLayoutINS4_7SwizzleILi3ELi4ELi3EEENS4_18smem_ptr_flag_bitsILi16EEENSR_INS5_IJNSA_ILi8EEESF_EEENS5_IJSF_SB_EEEEEEEvNS4_8identityESY_S18_vS19_EENS_8epilogue10collective18CollectiveEpilogueINS1B_23Sm100TmaWarpSpecializedILi3ELi2ELi32ELb1ELb0EEEJSG_NS5_IJNSR_ISE_SB_EENSR_INSA_ILi32EEESB_EEEEESH_SI_SH_SI_NS1B_6fusion15FusionCallbacksIS1F_NS1K_13LinCombEltActINS1B_6thread4GELUESH_fSH_fLNS_15FloatRoundStyleE2EEESG_S1J_JEEENS4_5SM1004TMEM4LOAD26SM100_TMEM_LOAD_32dp32b32xESY_NSZ_INS10_ILi2ELi4ELi3EEES13_NSR_INS5_IJS14_S1H_EEENS5_IJS1H_SB_EEEEEEENS4_39AutoVectorizingCopyWithAssumedAlignmentILi128EEENS4_14SM90_TMA_STOREES20_S22_S22_EEEvvEEEEvNT_6ParamsE)
	.align		4
        /*000c*/ 	.word	index@(__assertfail)
	.align		4
        /*0010*/ 	.word	0x00000000
	.align		4
        /*0014*/ 	.word	0xfffffffe
	.align		4
        /*0018*/ 	.word	0x00000000
	.align		4
        /*001c*/ 	.word	0xfffffffd
	.align		4
        /*0020*/ 	.word	0x00000000
	.align		4
        /*0024*/ 	.word	0xfffffffc


//--------------------- .nv.constant4             --------------------------
	.section	.nv.constant4,"a",@progbits
	.align	8
	.align		8
.nv.constant4:
        /*0000*/ 	.dword	__assertfail
	.align		8
        /*0008*/ 	.dword	__unnamed_1
	.align		8
        /*0010*/ 	.dword	__unnamed_2
	.align		8
        /*0018*/ 	.dword	_ZN39_INTERNAL_f8271e77_4_k_cu_670d06f4_33374cuda3std3__45__cpo5beginE
	.align		8
        /*0020*/ 	.dword	_ZN39_INTERNAL_f8271e77_4_k_cu_670d06f4_33374cuda3std3__45__cpo3endE
	.align		8
        /*0028*/ 	.dword	_ZN39_INTERNAL_f8271e77_4_k_cu_670d06f4_33374cuda3std3__45__cpo6cbeginE
	.align		8
        /*0030*/ 	.dword	_ZN39_INTERNAL_f8271e77_4_k_cu_670d06f4_33374cuda3std3__45__cpo4cendE
	.align		8
        /*0038*/ 	.dword	_ZN39_INTERNAL_f8271e77_4_k_cu_670d06f4_33374cuda3std3__441_GLOBAL__N__f8271e77_4_k_cu_670d06f4_33376ignoreE
	.align		8
        /*0040*/ 	.dword	_ZN39_INTERNAL_f8271e77_4_k_cu_670d06f4_33374cuda3std3__419piecewise_constructE
	.align		8
        /*0048*/ 	.dword	_ZN39_INTERNAL_f8271e77_4_k_cu_670d06f4_33374cuda3std3__48in_placeE
	.align		8
        /*0050*/ 	.dword	_ZN39_INTERNAL_f8271e77_4_k_cu_670d06f4_33374cuda3std6ranges3__45__cpo4swapE
	.align		8
        /*0058*/ 	.dword	_ZN39_INTERNAL_f8271e77_4_k_cu_670d06f4_33374cuda3std6ranges3__45__cpo9iter_moveE
	.align		8
        /*0060*/ 	.dword	_ZN39_INTERNAL_f8271e77_4_k_cu_670d06f4_33374cute7productE
	.align		8
        /*0068*/ 	.dword	_ZN39_INTERNAL_f8271e77_4_k_cu_670d06f4_33374cute1_E
	.align		8
        /*0070*/ 	.dword	$str$25
	.align		8
        /*0078*/ 	.dword	$str$26
	.align		8
        /*0080*/ 	.dword	$str$27
	.align		8
        /*0088*/ 	.dword	$str$28


//--------------------- .text._ZN7cutlass13device_kernelINS_4gemm6kernel13GemmUniversalIN4cute5tupleIJiiiiEEENS1_10collective13CollectiveMmaINS1_35MainloopSm100TmaUmmaWarpSpecializedILi8ELi2ELi4ENS5_IJNS4_1CILi1EEESB_SB_EEEEENS5_IJNSA_ILi128EEENSA_ILi64EEESF_EEENS_6half_tENS5_IJlSB_lEEESH_SI_NS4_8TiledMMAINS4_8MMA_AtomIJNS4_20SM100_MMA_F16BF16_SSISH_SH_fLi128ELi64ELNS4_4UMMA5MajorE0ELSN_0ELNSM_7ScaleInE0ELSO_0EEEEEENS4_6LayoutISC_NS5_IJNSA_ILi0EEESS_SS_EEEEENS5_IJNS4_10UnderscoreESV_SV_EEEEENS4_13SM90_TMA_LOADENS4_14ComposedLayoutINS4_7SwizzleILi3ELi4ELi3EEENS4_18smem_ptr_flag_bitsILi16EEENSR_INS5_IJNSA_ILi8EEESF_EEENS5_IJSF_SB_EEEEEEEvNS4_8identityESY_S18_vS19_EENS_8epilogue10collective18CollectiveEpilogueINS1B_23Sm100TmaWarpSpecializedILi3ELi2ELi32ELb1ELb0EEEJSG_NS5_IJNSR_ISE_SB_EENSR_INSA_ILi32EEESB_EEEEESH_SI_SH_SI_NS1B_6fusion15FusionCallbacksIS1F_NS1K_13LinCombEltActINS1B_6thread4GELUESH_fSH_fLNS_15FloatRoundStyleE2EEESG_S1J_JEEENS4_5SM1004TMEM4LOAD26SM100_TMEM_LOAD_32dp32b32xESY_NSZ_INS10_ILi2ELi4ELi3EEES13_NSR_INS5_IJS14_S1H_EEENS5_IJS1H_SB_EEEEEEENS4_39AutoVectorizingCopyWithAssumedAlignmentILi128EEENS4_14SM90_TMA_STOREES20_S22_S22_EEEvvEEEEvNT_6ParamsE --------------------------
	.section	.text._ZN7cutlass13device_kernelINS_4gemm6kernel13GemmUniversalIN4cute5tupleIJiiiiEEENS1_10collective13CollectiveMmaINS1_35MainloopSm100TmaUmmaWarpSpecializedILi8ELi2ELi4ENS5_IJNS4_1CILi1EEESB_SB_EEEEENS5_IJNSA_ILi128EEENSA_ILi64EEESF_EEENS_6half_tENS5_IJlSB_lEEESH_SI_NS4_8TiledMMAINS4_8MMA_AtomIJNS4_20SM100_MMA_F16BF16_SSISH_SH_fLi128ELi64ELNS4_4UMMA5MajorE0ELSN_0ELNSM_7ScaleInE0ELSO_0EEEEEENS4_6LayoutISC_NS5_IJNSA_ILi0EEESS_SS_EEEEENS5_IJNS4_10UnderscoreESV_SV_EEEEENS4_13SM90_TMA_LOADENS4_14ComposedLayoutINS4_7SwizzleILi3ELi4ELi3EEENS4_18smem_ptr_flag_bitsILi16EEENSR_INS5_IJNSA_ILi8EEESF_EEENS5_IJSF_SB_EEEEEEEvNS4_8identityESY_S18_vS19_EENS_8epilogue10collective18CollectiveEpilogueINS1B_23Sm100TmaWarpSpecializedILi3ELi2ELi32ELb1ELb0EEEJSG_NS5_IJNSR_ISE_SB_EENSR_INSA_ILi32EEESB_EEEEESH_SI_SH_SI_NS1B_6fusion15FusionCallbacksIS1F_NS1K_13LinCombEltActINS1B_6thread4GELUESH_fSH_fLNS_15FloatRoundStyleE2EEESG_S1J_JEEENS4_5SM1004TMEM4LOAD26SM100_TMEM_LOAD_32dp32b32xESY_NSZ_INS10_ILi2ELi4ELi3EEES13_NSR_INS5_IJS14_S1H_EEENS5_IJS1H_SB_EEEEEEENS4_39AutoVectorizingCopyWithAssumedAlignmentILi128EEENS4_14SM90_TMA_STOREES20_S22_S22_EEEvvEEEEvNT_6ParamsE,"ax",@progbits
	.align	128
.text._ZN7cutlass13device_kernelINS_4gemm6kernel13GemmUniversalIN4cute5tupleIJiiiiEEENS1_10collective13CollectiveMmaINS1_35MainloopSm100TmaUmmaWarpSpecializedILi8ELi2ELi4ENS5_IJNS4_1CILi1EEESB_SB_EEEEENS5_IJNSA_ILi128EEENSA_ILi64EEESF_EEENS_6half_tENS5_IJlSB_lEEESH_SI_NS4_8TiledMMAINS4_8MMA_AtomIJNS4_20SM100_MMA_F16BF16_SSISH_SH_fLi128ELi64ELNS4_4UMMA5MajorE0ELSN_0ELNSM_7ScaleInE0ELSO_0EEEEEENS4_6LayoutISC_NS5_IJNSA_ILi0EEESS_SS_EEEEENS5_IJNS4_10UnderscoreESV_SV_EEEEENS4_13SM90_TMA_LOADENS4_14ComposedLayoutINS4_7SwizzleILi3ELi4ELi3EEENS4_18smem_ptr_flag_bitsILi16EEENSR_INS5_IJNSA_ILi8EEESF_EEENS5_IJSF_SB_EEEEEEEvNS4_8identityESY_S18_vS19_EENS_8epilogue10collective18CollectiveEpilogueINS1B_23Sm100TmaWarpSpecializedILi3ELi2ELi32ELb1ELb0EEEJSG_NS5_IJNSR_ISE_SB_EENSR_INSA_ILi32EEESB_EEEEESH_SI_SH_SI_NS1B_6fusion15FusionCallbacksIS1F_NS1K_13LinCombEltActINS1B_6thread4GELUESH_fSH_fLNS_15FloatRoundStyleE2EEESG_S1J_JEEENS4_5SM1004TMEM4LOAD26SM100_TMEM_LOAD_32dp32b32xESY_NSZ_INS10_ILi2ELi4ELi3EEES13_NSR_INS5_IJS14_S1H_EEENS5_IJS1H_SB_EEEEEEENS4_39AutoVectorizingCopyWithAssumedAlignmentILi128EEENS4_14SM90_TMA_STOREES20_S22_S22_EEEvvEEEEvNT_6ParamsE:
        .type           _ZN7cutlass13device_kernelINS_4gemm6kernel13GemmUniversalIN4cute5tupleIJiiiiEEENS1_10collective13CollectiveMmaINS1_35MainloopSm100TmaUmmaWarpSpecializedILi8ELi2ELi4ENS5_IJNS4_1CILi1EEESB_SB_EEEEENS5_IJNSA_ILi128EEENSA_ILi64EEESF_EEENS_6half_tENS5_IJlSB_lEEESH_SI_NS4_8TiledMMAINS4_8MMA_AtomIJNS4_20SM100_MMA_F16BF16_SSISH_SH_fLi128ELi64ELNS4_4UMMA5MajorE0ELSN_0ELNSM_7ScaleInE0ELSO_0EEEEEENS4_6LayoutISC_NS5_IJNSA_ILi0EEESS_SS_EEEEENS5_IJNS4_10UnderscoreESV_SV_EEEEENS4_13SM90_TMA_LOADENS4_14ComposedLayoutINS4_7SwizzleILi3ELi4ELi3EEENS4_18smem_ptr_flag_bitsILi16EEENSR_INS5_IJNSA_ILi8EEESF_EEENS5_IJSF_SB_EEEEEEEvNS4_8identityESY_S18_vS19_EENS_8epilogue10collective18CollectiveEpilogueINS1B_23Sm100TmaWarpSpecializedILi3ELi2ELi32ELb1ELb0EEEJSG_NS5_IJNSR_ISE_SB_EENSR_INSA_ILi32EEESB_EEEEESH_SI_SH_SI_NS1B_6fusion15FusionCallbacksIS1F_NS1K_13LinCombEltActINS1B_6thread4GELUESH_fSH_fLNS_15FloatRoundStyleE2EEESG_S1J_JEEENS4_5SM1004TMEM4LOAD26SM100_TMEM_LOAD_32dp32b32xESY_NSZ_INS10_ILi2ELi4ELi3EEES13_NSR_INS5_IJS14_S1H_EEENS5_IJS1H_SB_EEEEEEENS4_39AutoVectorizingCopyWithAssumedAlignmentILi128EEENS4_14SM90_TMA_STOREES20_S22_S22_EEEvvEEEEvNT_6ParamsE,@function
        .size           _ZN7cutlass13device_kernelINS_4gemm6kernel13GemmUniversalIN4cute5tupleIJiiiiEEENS1_10collective13CollectiveMmaINS1_35MainloopSm100TmaUmmaWarpSpecializedILi8ELi2ELi4ENS5_IJNS4_1CILi1EEESB_SB_EEEEENS5_IJNSA_ILi128EEENSA_ILi64EEESF_EEENS_6half_tENS5_IJlSB_lEEESH_SI_NS4_8TiledMMAINS4_8MMA_AtomIJNS4_20SM100_MMA_F16BF16_SSISH_SH_fLi128ELi64ELNS4_4UMMA5MajorE0ELSN_0ELNSM_7ScaleInE0ELSO_0EEEEEENS4_6LayoutISC_NS5_IJNSA_ILi0EEESS_SS_EEEEENS5_IJNS4_10UnderscoreESV_SV_EEEEENS4_13SM90_TMA_LOADENS4_14ComposedLayoutINS4_7SwizzleILi3ELi4ELi3EEENS4_18smem_ptr_flag_bitsILi16EEENSR_INS5_IJNSA_ILi8EEESF_EEENS5_IJSF_SB_EEEEEEEvNS4_8identityESY_S18_vS19_EENS_8epilogue10collective18CollectiveEpilogueINS1B_23Sm100TmaWarpSpecializedILi3ELi2ELi32ELb1ELb0EEEJSG_NS5_IJNSR_ISE_SB_EENSR_INSA_ILi32EEESB_EEEEESH_SI_SH_SI_NS1B_6fusion15FusionCallbacksIS1F_NS1K_13LinCombEltActINS1B_6thread4GELUESH_fSH_fLNS_15FloatRoundStyleE2EEESG_S1J_JEEENS4_5SM1004TMEM4LOAD26SM100_TMEM_LOAD_32dp32b32xESY_NSZ_INS10_ILi2ELi4ELi3EEES13_NSR_INS5_IJS14_S1H_EEENS5_IJS1H_SB_EEEEEEENS4_39AutoVectorizingCopyWithAssumedAlignmentILi128EEENS4_14SM90_TMA_STOREES20_S22_S22_EEEvvEEEEvNT_6ParamsE,(.L_x_163 - _ZN7cutlass13device_kernelINS_4gemm6kernel13GemmUniversalIN4cute5tupleIJiiiiEEENS1_10collective13CollectiveMmaINS1_35MainloopSm100TmaUmmaWarpSpecializedILi8ELi2ELi4ENS5_IJNS4_1CILi1EEESB_SB_EEEEENS5_IJNSA_ILi128EEENSA_ILi64EEESF_EEENS_6half_tENS5_IJlSB_lEEESH_SI_NS4_8TiledMMAINS4_8MMA_AtomIJNS4_20SM100_MMA_F16BF16_SSISH_SH_fLi128ELi64ELNS4_4UMMA5MajorE0ELSN_0ELNSM_7ScaleInE0ELSO_0EEEEEENS4_6LayoutISC_NS5_IJNSA_ILi0EEESS_SS_EEEEENS5_IJNS4_10UnderscoreESV_SV_EEEEENS4_13SM90_TMA_LOADENS4_14ComposedLayoutINS4_7SwizzleILi3ELi4ELi3EEENS4_18smem_ptr_flag_bitsILi16EEENSR_INS5_IJNSA_ILi8EEESF_EEENS5_IJSF_SB_EEEEEEEvNS4_8identityESY_S18_vS19_EENS_8epilogue10collective18CollectiveEpilogueINS1B_23Sm100TmaWarpSpecializedILi3ELi2ELi32ELb1ELb0EEEJSG_NS5_IJNSR_ISE_SB_EENSR_INSA_ILi32EEESB_EEEEESH_SI_SH_SI_NS1B_6fusion15FusionCallbacksIS1F_NS1K_13LinCombEltActINS1B_6thread4GELUESH_fSH_fLNS_15FloatRoundStyleE2EEESG_S1J_JEEENS4_5SM1004TMEM4LOAD26SM100_TMEM_LOAD_32dp32b32xESY_NSZ_INS10_ILi2ELi4ELi3EEES13_NSR_INS5_IJS14_S1H_EEENS5_IJS1H_SB_EEEEEEENS4_39AutoVectorizingCopyWithAssumedAlignmentILi128EEENS4_14SM90_TMA_STOREES20_S22_S22_EEEvvEEEEvNT_6ParamsE)
        .other          _ZN7cutlass13device_kernelINS_4gemm6kernel13GemmUniversalIN4cute5tupleIJiiiiEEENS1_10collective13CollectiveMmaINS1_35MainloopSm100TmaUmmaWarpSpecializedILi8ELi2ELi4ENS5_IJNS4_1CILi1EEESB_SB_EEEEENS5_IJNSA_ILi128EEENSA_ILi64EEESF_EEENS_6half_tENS5_IJlSB_lEEESH_SI_NS4_8TiledMMAINS4_8MMA_AtomIJNS4_20SM100_MMA_F16BF16_SSISH_SH_fLi128ELi64ELNS4_4UMMA5MajorE0ELSN_0ELNSM_7ScaleInE0ELSO_0EEEEEENS4_6LayoutISC_NS5_IJNSA_ILi0EEESS_SS_EEEEENS5_IJNS4_10UnderscoreESV_SV_EEEEENS4_13SM90_TMA_LOADENS4_14ComposedLayoutINS4_7SwizzleILi3ELi4ELi3EEENS4_18smem_ptr_flag_bitsILi16EEENSR_INS5_IJNSA_ILi8EEESF_EEENS5_IJSF_SB_EEEEEEEvNS4_8identityESY_S18_vS19_EENS_8epilogue10collective18CollectiveEpilogueINS1B_23Sm100TmaWarpSpecializedILi3ELi2ELi32ELb1ELb0EEEJSG_NS5_IJNSR_ISE_SB_EENSR_INSA_ILi32EEESB_EEEEESH_SI_SH_SI_NS1B_6fusion15FusionCallbacksIS1F_NS1K_13LinCombEltActINS1B_6thread4GELUESH_fSH_fLNS_15FloatRoundStyleE2EEESG_S1J_JEEENS4_5SM1004TMEM4LOAD26SM100_TMEM_LOAD_32dp32b32xESY_NSZ_INS10_ILi2ELi4ELi3EEES13_NSR_INS5_IJS14_S1H_EEENS5_IJS1H_SB_EEEEEEENS4_39AutoVectorizingCopyWithAssumedAlignmentILi128EEENS4_14SM90_TMA_STOREES20_S22_S22_EEEvvEEEEvNT_6ParamsE,@"STO_CUDA_ENTRY STV_DEFAULT"
_ZN7cutlass13device_kernelINS_4gemm6kernel13GemmUniversalIN4cute5tupleIJiiiiEEENS1_10collective13CollectiveMmaINS1_35MainloopSm100TmaUmmaWarpSpecializedILi8ELi2ELi4ENS5_IJNS4_1CILi1EEESB_SB_EEEEENS5_IJNSA_ILi128EEENSA_ILi64EEESF_EEENS_6half_tENS5_IJlSB_lEEESH_SI_NS4_8TiledMMAINS4_8MMA_AtomIJNS4_20SM100_MMA_F16BF16_SSISH_SH_fLi128ELi64ELNS4_4UMMA5MajorE0ELSN_0ELNSM_7ScaleInE0ELSO_0EEEEEENS4_6LayoutISC_NS5_IJNSA_ILi0EEESS_SS_EEEEENS5_IJNS4_10UnderscoreESV_SV_EEEEENS4_13SM90_TMA_LOADENS4_14ComposedLayoutINS4_7SwizzleILi3ELi4ELi3EEENS4_18smem_ptr_flag_bitsILi16EEENSR_INS5_IJNSA_ILi8EEESF_EEENS5_IJSF_SB_EEEEEEEvNS4_8identityESY_S18_vS19_EENS_8epilogue10collective18CollectiveEpilogueINS1B_23Sm100TmaWarpSpecializedILi3ELi2ELi32ELb1ELb0EEEJSG_NS5_IJNSR_ISE_SB_EENSR_INSA_ILi32EEESB_EEEEESH_SI_SH_SI_NS1B_6fusion15FusionCallbacksIS1F_NS1K_13LinCombEltActINS1B_6thread4GELUESH_fSH_fLNS_15FloatRoundStyleE2EEESG_S1J_JEEENS4_5SM1004TMEM4LOAD26SM100_TMEM_LOAD_32dp32b32xESY_NSZ_INS10_ILi2ELi4ELi3EEES13_NSR_INS5_IJS14_S1H_EEENS5_IJS1H_SB_EEEEEEENS4_39AutoVectorizingCopyWithAssumedAlignmentILi128EEENS4_14SM90_TMA_STOREES20_S22_S22_EEEvvEEEEvNT_6ParamsE:
[----:B------:R-:W1:Y:S01]  /*0000*/  LDC R1, c[0x0][0x37c] ;  /* 0x0000df00ff017b82 */ /* 0x000e620000000800 */
[----:B------:R-:W2:Y:S01]  /*0010*/  S2R R121, SR_TID.X ;  /* 0x0000000000797919 */ /* 0x000ea20000002100 */
[----:B------:R-:W3:Y:S01]  /*0020*/  LDCU.64 UR6, c[0x0][0x890] ;  /* 0x00011200ff0677ac */ /* 0x000ee20008000a00 */
[----:B------:R-:W-:Y:S02]  /*0030*/  PRMT R69, RZ, 0x7610, R69 ;  /* 0x00007610ff457816 */ /* 0x000fe40000000045 */
[----:B------:R-:W-:Y:S01]  /*0040*/  ELECT P5, URZ, PT ;  /* 0x0000000000ff782f */ /* 0x000fe200038a0000 */
[----:B------:R-:W4:Y:S01]  /*0050*/  LDCU.64 UR38, c[0x0][0x358] ;  /* 0x00006b00ff2677ac */ /* 0x000f220008000a00 */
[----:B---3--:R-:W-:-:S04]  /*0060*/  UISETP.NE.U32.AND UP2, UPT, UR6, URZ, UPT ;  /* 0x000000ff0600728c */ /* 0x008fc8000bf45070 */
[----:B------:R-:W-:Y:S01]  /*0070*/  UISETP.NE.AND.EX UP2, UPT, UR7, URZ, UPT, UP2 ;  /* 0x000000ff0700728c */ /* 0x000fe2000bf45320 */
[----:B--2---:R-:W-:-:S05]  /*0080*/  SHF.R.U32.HI R127, RZ, 0x5, R121 ;  /* 0x00000005ff7f7819 */ /* 0x004fca0000011679 */
[----:B------:R-:W2:Y:S02]  /*0090*/  SHFL.IDX PT, R0, R127, RZ, 0x1f ;  /* 0x00001fff7f007589 */ /* 0x000ea400000e0000 */
[----:B--2---:R-:W-:Y:S01]  /*00a0*/  R2UR UR8, R0 ;  /* 0x00000000000872ca */ /* 0x004fe200000e0000 */
[----:B-1--4-:R-:W-:Y:S05]  /*00b0*/  BRA.U UP2, `(.L_x_0) ;  /* 0x00000001022c7547 */ /* 0x012fea000b800000 */
[----:B------:R-:W1:Y:S02]  /*00c0*/  LDCU.64 UR4, c[0x0][0x888] ;  /* 0x00011100ff0477ac */ /* 0x000e640008000a00 */
[----:B-1----:R-:W-:-:S04]  /*00d0*/  UISETP.NE.U32.AND UP0, UPT, UR4, URZ, UPT ;  /* 0x000000ff0400728c */ /* 0x002fc8000bf05070 */
[----:B------:R-:W-:-:S09]  /*00e0*/  UISETP.NE.AND.EX UP0, UPT, UR5, URZ, UPT, UP0 ;  /* 0x000000ff0500728c */ /* 0x000fd2000bf05300 */
[----:B------:R-:W-:Y:S05]  /*00f0*/  BRA.U !UP0, `(.L_x_1) ;  /* 0x0000000108107547 */ /* 0x000fea000b800000 */
[----:B------:R-:W1:Y:S02]  /*0100*/  LDC.64 R2, c[0x0][0x888] ;  /* 0x00022200ff027b82 */ /* 0x000e640000000a00 */
[----:B-1----:R1:W5:Y:S01]  /*0110*/  LDG.E R61, desc[UR38][R2.64] ;  /* 0x00000026023d7981 */ /* 0x002362000c1e1900 */
[----:B------:R-:W-:Y:S01]  /*0120*/  HFMA2 R69, -RZ, RZ, 0, 5.9604644775390625e-08 ;  /* 0x00000001ff457431 */ /* 0x000fe200000001ff */
[----:B------:R-:W-:Y:S05]  /*0130*/  BRA `(.L_x_0) ;  /* 0x00000000000c7947 */ /* 0x000fea0003800000 */
.L_x_1:
[----:B------:R-:W1:Y:S01]  /*0140*/  LDCU UR4, c[0x0][0x880] ;  /* 0x00011000ff0477ac */ /* 0x000e620008000800 */
[----:B------:R-:W-:Y:S01]  /*0150*/  HFMA2 R69, -RZ, RZ, 0, 5.9604644775390625e-08 ;  /* 0x00000001ff457431 */ /* 0x000fe200000001ff */
[----:B-1----:R-:W-:-:S07]  /*0160*/  MOV R61, UR4 ;  /* 0x00000004003d7c02 */ /* 0x002fce0008000f00 */
.L_x_0:
[----:B------:R-:W2:Y:S02]  /*0170*/  LDCU.64 UR4, c[0x0][0x8b0] ;  /* 0x00011600ff0477ac */ /* 0x000ea40008000a00 */
[----:B--2---:R-:W-:-:S04]  /*0180*/  UISETP.NE.U32.AND UP0, UPT, UR4, URZ, UPT ;  /* 0x000000ff0400728c */ /* 0x004fc8000bf05070 */
[----:B------:R-:W-:-:S09]  /*0190*/  UISETP.NE.AND.EX UP0, UPT, UR5, URZ, UPT, UP0 ;  /* 0x000000ff0500728c */ /* 0x000fd2000bf05300 */
[----:B------:R-:W-:Y:S05]  /*01a0*/  BRA.U UP0, `(.L_x_2) ;  /* 0x0000000100247547 */ /* 0x000fea000b800000 */
[----:B------:R-:W2:Y:S02]  /*01b0*/  LDCU.64 UR4, c[0x0][0x8a8] ;  /* 0x00011500ff0477ac */ /* 0x000ea40008000a00 */
[----:B--2---:R-:W-:-:S04]  /*01c0*/  UISETP.NE.U32.AND UP0, UPT, UR4, URZ, UPT ;  /* 0x000000ff0400728c */ /* 0x004fc8000bf05070 */
[----:B------:R-:W-:-:S09]  /*01d0*/  UISETP.NE.AND.EX UP0, UPT, UR5, URZ, UPT, UP0 ;  /* 0x000000ff0500728c */ /* 0x000fd2000bf05300 */
[----:B------:R-:W-:Y:S05]  /*01e0*/  BRA.U !UP0, `(.L_x_3) ;  /* 0x00000001080c7547 */ /* 0x000fea000b800000 */
[----:B-1----:R-:W1:Y:S02]  /*01f0*/  LDC.64 R2, c[0x0][0x8a8] ;  /* 0x00022a00ff027b82 */ /* 0x002e640000000a00 */
[----:B-1----:R2:W5:Y:S01]  /*0200*/  LDG.E R43, desc[UR38][R2.64] ;  /* 0x00000026022b7981 */ /* 0x002562000c1e1900 */
[----:B------:R-:W-:Y:S05]  /*0210*/  BRA `(.L_x_2) ;  /* 0x0000000000087947 */ /* 0x000fea0003800000 */
.L_x_3:
[----:B------:R-:W2:Y:S02]  /*0220*/  LDCU UR4, c[0x0][0x8a0] ;  /* 0x00011400ff0477ac */ /* 0x000ea40008000800 */
[----:B--2---:R-:W-:Y:S02]  /*0230*/  MOV R43, UR4 ;  /* 0x00000004002b7c02 */ /* 0x004fe40008000f00 */
.L_x_2:
[----:B------:R-:W-:Y:S01]  /*0240*/  IMAD.U32 R0, RZ, RZ, UR8 ;  /* 0x00000008ff007e24 */ /* 0x000fe2000f8e00ff */
[----:B------:R-:W-:Y:S04]  /*0250*/  BSSY.RECONVERGENT B0, `(.L_x_4) ;  /* 0x000000c000007945 */ /* 0x000fe80003800200 */
[C---:B------:R-:W-:Y:S02]  /*0260*/  ISETP.NE.OR P1, PT, R0.reuse, 0x1, !P5 ;  /* 0x000000010000780c */ /* 0x040fe40006f25670 */
[----:B------:R-:W-:-:S11]  /*0270*/  ISETP.NE.OR P0, PT, R0, 0x3, !P5 ;  /* 0x000000030000780c */ /* 0x000fd60006f05670 */
[----:B------:R-:W-:Y:S05]  /*0280*/  @P1 BRA `(.L_x_5) ;  /* 0x0000000000201947 */ /* 0x000fea0003800000 */
[----:B------:R-:W3:Y:S02]  /*0290*/  LDCU.64 UR4, c[0x0][0x348] ;  /* 0x00006900ff0477ac */ /* 0x000ee40008000a00 */
[----:B---3--:R-:W-:Y:S02]  /*02a0*/  UIADD3 UR10, UP1, UPT, UR4, 0x80, URZ ;  /* 0x00000080040a7890 */ /* 0x008fe4000ff3e0ff */
[----:B------:R-:W-:Y:S02]  /*02b0*/  UIADD3 UR4, UP0, UPT, UR4, 0x180, URZ ;  /* 0x0000018004047890 */ /* 0x000fe4000ff1e0ff */
[----:B------:R-:W-:Y:S02]  /*02c0*/  UIADD3.X UR11, UPT, UPT, URZ, UR5, URZ, UP1, !UPT ;  /* 0x00000005ff0b7290 */ /* 0x000fe40008ffe4ff */
[----:B------:R-:W-:-:S07]  /*02d0*/  UIADD3.X UR5, UPT, UPT, URZ, UR5, URZ, UP0, !UPT ;  /* 0x00000005ff057290 */ /* 0x000fce00087fe4ff */
[----:B------:R3:W-:Y:S02]  /*02e0*/  UTMACCTL.PF [UR10] ;  /* 0x000000000a0079b9 */ /* 0x0007e40008040000 */
[----:B------:R3:W-:Y:S02]  /*02f0*/  UTMACCTL.PF [UR4] ;  /* 0x00000000040079b9 */ /* 0x0007e40008040000 */
[----:B---3--:R-:W-:Y:S01]  /*0300*/  NOP ;  /* 0x0000000000007918 */ /* 0x008fe20000000000 */
.L_x_5:
[----:B------:R-:W-:Y:S05]  /*0310*/  BSYNC.RECONVERGENT B0 ;  /* 0x0000000000007941 */ /* 0x000fea0003800200 */
.L_x_4:
[----:B------:R-:W-:Y:S04]  /*0320*/  BSSY.RECONVERGENT B0, `(.L_x_6) ;  /* 0x000000a000007945 */ /* 0x000fe80003800200 */
        /* <DEDUP_REMOVED lines=9> */
.L_x_7:
[----:B------:R-:W-:Y:S05]  /*03c0*/  BSYNC.RECONVERGENT B0 ;  /* 0x0000000000007941 */ /* 0x000fea0003800200 */
.L_x_6:
[----:B------:R-:W3:Y:S01]  /*03d0*/  LDCU.64 UR4, c[0x0][0x888] ;  /* 0x00011100ff0477ac */ /* 0x000ee20008000a00 */
[----:B------:R-:W-:Y:S02]  /*03e0*/  UISETP.EQ.U32.AND UP1, UPT, UR6, URZ, UPT ;  /* 0x000000ff0600728c */ /* 0x000fe4000bf22070 */
[----:B------:R-:W-:Y:S02]  /*03f0*/  UPLOP3.LUT UP3, UPT, UPT, UPT, UPT, 0x40, 0x4 ;  /* 0x000000000004789c */ /* 0x000fe40003f6e870 */
[----:B---3--:R-:W-:-:S04]  /*0400*/  UISETP.NE.U32.AND UP0, UPT, UR4, URZ, UPT ;  /* 0x000000ff0400728c */ /* 0x008fc8000bf05070 */
[----:B------:R-:W-:-:S04]  /*0410*/  UISETP.NE.AND.EX UP0, UPT, UR5, URZ, UPT, UP0 ;  /* 0x000000ff0500728c */ /* 0x000fc8000bf05300 */
[----:B------:R-:W-:-:S04]  /*0420*/  UISETP.EQ.OR.EX UP4, UPT, UR7, URZ, !UP0, UP1 ;  /* 0x000000ff0700728c */ /* 0x000fc8000c782710 */
[----:B------:R-:W-:-:S05]  /*0430*/  UP2UR UR43, UPR, URZ, 0x10 ;  /* 0x00000010ff2b7883 */ /* 0x000fca0008000000 */
[----:B------:R-:W-:Y:S07]  /*0440*/  BRA.U !UP4, `(.L_x_8) ;  /* 0x000000010c147547 */ /* 0x000fee000b800000 */
[----:B------:R-:W-:Y:S01]  /*0450*/  PLOP3.LUT P1, PT, PT, PT, UP2, 0x80, 0x8 ;  /* 0x000000000008781c */ /* 0x000fe20003f2f028 */
[----:B------:R-:W-:-:S12]  /*0460*/  UPLOP3.LUT UP3, UPT, UPT, UPT, UP0, 0x40, 0x4 ;  /* 0x000000000004789c */ /* 0x000fd80003f6e800 */
[----:B-----5:R-:W-:-:S13]  /*0470*/  @!P1 FSETP.EQ.AND P0, PT, R61, RZ, PT ;  /* 0x000000ff3d00920b */ /* 0x020fda0003f02000 */
[----:B------:R-:W-:Y:S01]  /*0480*/  @!P1 VOTEU.ANY UP1, P0 ;  /* 0x0000000000ff9886 */ /* 0x000fe20000020100 */
[----:B------:R-:W-:-:S11]  /*0490*/  @!UP2 UPLOP3.LUT UP3, UPT, UPT, UPT, UP1, 0x80, 0x8 ;  /* 0x000000000008a89c */ /* 0x000fd60003f6f010 */
.L_x_8:
[----:B-12---:R-:W1:Y:S01]  /*04a0*/  SHFL.IDX PT, R2, R127, RZ, 0x1f ;  /* 0x00001fff7f027589 */ /* 0x006e6200000e0000 */
[----:B------:R-:W-:-:S04]  /*04b0*/  UISETP.NE.AND UP1, UPT, UR8, 0x2, UPT ;  /* 0x000000020800788c */ /* 0x000fc8000bf25270 */
[----:B------:R-:W-:Y:S01]  /*04c0*/  USEL UR5, URZ, 0x1, UP1 ;  /* 0x00000001ff057887 */ /* 0x000fe20008800000 */
[----:B-1----:R-:W-:-:S13]  /*04d0*/  ISETP.NE.AND P0, PT, R2, RZ, PT ;  /* 0x000000ff0200720c */ /* 0x002fda0003f05270 */
[----:B------:R-:W-:Y:S05]  /*04e0*/  @P0 BRA `(.L_x_9) ;  /* 0x0000000000680947 */ /* 0x000fea0003800000 */
[----:B------:R-:W1:Y:S01]  /*04f0*/  S2UR UR6, SR_CgaCtaId ;  /* 0x00000000000679c3 */ /* 0x000e620000008800 */
[----:B------:R-:W-:Y:S01]  /*0500*/  UMOV UR7, 0x400 ;  /* 0x0000040000077882 */ /* 0x000fe20000000000 */
[----:B------:R-:W-:Y:S01]  /*0510*/  UMOV UR4, 0x1 ;  /* 0x0000000100047882 */ /* 0x000fe20000000000 */
[----:B------:R-:W-:Y:S01]  /*0520*/  ELECT P0, URZ, PT ;  /* 0x0000000000ff782f */ /* 0x000fe20003800000 */
[----:B------:R-:W-:-:S04]  /*0530*/  UIADD3 UR10, UPT, UPT, -UR4, 0x100000, URZ ;  /* 0x00100000040a7890 */ /* 0x000fc8000fffe1ff */
[----:B------:R-:W-:Y:S02]  /*0540*/  USHF.L.U32 UR11, UR10, 0xb, URZ ;  /* 0x0000000b0a0b7899 */ /* 0x000fe400080006ff */
[----:B------:R-:W-:Y:S02]  /*0550*/  USHF.L.U32 UR10, UR10, 0x1, URZ ;  /* 0x000000010a0a7899 */ /* 0x000fe400080006ff */
[----:B-1----:R-:W-:Y:S01]  /*0560*/  ULEA UR6, UR6, UR7, 0x18 ;  /* 0x0000000706067291 */ /* 0x002fe2000f8ec0ff */
[----:B------:R-:W1:Y:S11]  /*0570*/  FENCE.VIEW.ASYNC.S ;  /* 0x00000000000073c6 */ /* 0x000e760000000000 */
[----:B-1----:R1:W2:Y:S01]  /*0580*/  SYNCS.EXCH.64 URZ, [UR6], UR10 ;  /* 0x0000000a06ff75b2 */ /* 0x0022a20008000100 */
[----:B------:R1:W3:Y:S01]  /*0590*/  SYNCS.EXCH.64 URZ, [UR6+0x40], UR10 ;  /* 0x0000400a06ff75b2 */ /* 0x0002e20008000100 */
[----:B------:R1:W4:Y:S01]  /*05a0*/  SYNCS.EXCH.64 URZ, [UR6+0x8], UR10 ;  /* 0x0000080a06ff75b2 */ /* 0x0003220008000100 */
[----:B------:R1:W1:Y:S01]  /*05b0*/  SYNCS.EXCH.64 URZ, [UR6+0x48], UR10 ;  /* 0x0000480a06ff75b2 */ /* 0x0002620008000100 */
        /* <DEDUP_REMOVED lines=12> */
[----:B------:R-:W-:Y:S01]  /*0680*/  NOP ;  /* 0x0000000000007918 */ /* 0x000fe20000000000 */
.L_x_9:
[----:B------:R-:W2:Y:S01]  /*0690*/  SHFL.IDX PT, R2, R127, RZ, 0x1f ;  /* 0x00001fff7f027589 */ /* 0x000ea200000e0000 */
[----:B------:R-:W-:Y:S01]  /*06a0*/  NOP ;  /* 0x0000000000007918 */ /* 0x000fe20000000000 */
[----:B--2---:R-:W-:-:S13]  /*06b0*/  ISETP.NE.AND P0, PT, R2, 0x1, PT ;  /* 0x000000010200780c */ /* 0x004fda0003f05270 */
[----:B------:R-:W-:Y:S05]  /*06c0*/  @P0 BRA `(.L_x_10) ;  /* 0x0000000000500947 */ /* 0x000fea0003800000 */
[----:B------:R-:W2:Y:S01]  /*06d0*/  S2UR UR7, SR_CgaCtaId ;  /* 0x00000000000779c3 */ /* 0x000ea20000008800 */
[----:B------:R-:W-:Y:S01]  /*06e0*/  UMOV UR9, 0x400 ;  /* 0x0000040000097882 */ /* 0x000fe20000000000 */
[----:B-1----:R-:W-:Y:S01]  /*06f0*/  UMOV UR6, 0x20 ;  /* 0x0000002000067882 */ /* 0x002fe20000000000 */
[----:B------:R-:W-:Y:S01]  /*0700*/  UMOV UR4, 0x80 ;  /* 0x0000008000047882 */ /* 0x000fe20000000000 */
[----:B------:R-:W-:-:S04]  /*0710*/  UIADD3 UR10, UPT, UPT, -UR6, 0x100000, URZ ;  /* 0x00100000060a7890 */ /* 0x000fc8000fffe1ff */
[----:B------:R-:W-:Y:S02]  /*0720*/  USHF.L.U32 UR11, UR10, 0xb, URZ ;  /* 0x0000000b0a0b7899 */ /* 0x000fe400080006ff */
[----:B------:R-:W-:Y:S02]  /*0730*/  USHF.L.U32 UR10, UR10, 0x1, URZ ;  /* 0x000000010a0a7899 */ /* 0x000fe400080006ff */
[----:B------:R-:W-:-:S04]  /*0740*/  UIADD3 UR12, UPT, UPT, -UR4, 0x100000, URZ ;  /* 0x00100000040c7890 */ /* 0x000fc8000fffe1ff */
[----:B------:R-:W-:Y:S02]  /*0750*/  USHF.L.U32 UR13, UR12, 0xb, URZ ;  /* 0x0000000b0c0d7899 */ /* 0x000fe400080006ff */
[----:B------:R-:W-:Y:S01]  /*0760*/  USHF.L.U32 UR12, UR12, 0x1, URZ ;  /* 0x000000010c0c7899 */ /* 0x000fe200080006ff */
[----:B------:R-:W-:Y:S01]  /*0770*/  ELECT P0, URZ, PT ;  /* 0x0000000000ff782f */ /* 0x000fe20003800000 */
[----:B--2---:R-:W-:Y:S01]  /*0780*/  ULEA UR7, UR7, UR9, 0x18 ;  /* 0x0000000907077291 */ /* 0x004fe2000f8ec0ff */
[----:B------:R-:W1:Y:S11]  /*0790*/  FENCE.VIEW.ASYNC.S ;  /* 0x00000000000073c6 */ /* 0x000e760000000000 */
[----:B-1----:R2:W1:Y:S01]  /*07a0*/  SYNCS.EXCH.64 URZ, [UR7+0x80], UR10 ;  /* 0x0000800a07ff75b2 */ /* 0x0024620008000100 */
[----:B------:R2:W1:Y:S01]  /*07b0*/  SYNCS.EXCH.64 URZ, [UR7+0x98], UR12 ;  /* 0x0000980c07ff75b2 */ /* 0x0004620008000100 */
[----:B------:R2:W1:Y:S01]  /*07c0*/  SYNCS.EXCH.64 URZ, [UR7+0x88], UR10 ;  /* 0x0000880a07ff75b2 */ /* 0x0004620008000100 */
[----:B------:R2:W1:Y:S01]  /*07d0*/  SYNCS.EXCH.64 URZ, [UR7+0xa0], UR12 ;  /* 0x0000a00c07ff75b2 */ /* 0x0004620008000100 */
[----:B------:R2:W1:Y:S01]  /*07e0*/  SYNCS.EXCH.64 URZ, [UR7+0x90], UR10 ;  /* 0x0000900a07ff75b2 */ /* 0x0004620008000100 */
[----:B------:R2:W1:Y:S02]  /*07f0*/  SYNCS.EXCH.64 URZ, [UR7+0xa8], UR12 ;  /* 0x0000a80c07ff75b2 */ /* 0x0004640008000100 */
[----:B--2---:R-:W-:Y:S01]  /*0800*/  NOP ;  /* 0x0000000000007918 */ /* 0x004fe20000000000 */
.L_x_10:
[----:B------:R-:W2:Y:S01]  /*0810*/  SHFL.IDX PT, R2, R127, RZ, 0x1f ;  /* 0x00001fff7f027589 */ /* 0x000ea200000e0000 */
[----:B------:R-:W-:Y:S01]  /*0820*/  NOP ;  /* 0x0000000000007918 */ /* 0x000fe20000000000 */
[----:B--2---:R-:W-:-:S13]  /*0830*/  ISETP.NE.AND P0, PT, R2, 0x3, PT ;  /* 0x000000030200780c */ /* 0x004fda0003f05270 */
[----:B------:R-:W-:Y:S05]  /*0840*/  @P0 BRA `(.L_x_11) ;  /* 0x0000000000300947 */ /* 0x000fea0003800000 */
[----:B-1----:R-:W1:Y:S01]  /*0850*/  S2UR UR6, SR_CgaCtaId ;  /* 0x00000000000679c3 */ /* 0x002e620000008800 */
        /* <DEDUP_REMOVED lines=8> */
[----:B-1----:R2:W1:Y:S01]  /*08e0*/  SYNCS.EXCH.64 URZ, [UR6+0xb0], UR10 ;  /* 0x0000b00a06ff75b2 */ /* 0x0024620008000100 */
[----:B------:R2:W1:Y:S02]  /*08f0*/  SYNCS.EXCH.64 URZ, [UR6+0xb8], UR10 ;  /* 0x0000b80a06ff75b2 */ /* 0x0004640008000100 */
[----:B--2---:R-:W-:Y:S01]  /*0900*/  NOP ;  /* 0x0000000000007918 */ /* 0x004fe20000000000 */
.L_x_11:
[----:B------:R-:W2:Y:S01]  /*0910*/  SHFL.IDX PT, R2, R127, RZ, 0x1f ;  /* 0x00001fff7f027589 */ /* 0x000ea200000e0000 */
[----:B------:R-:W-:Y:S01]  /*0920*/  NOP ;  /* 0x0000000000007918 */ /* 0x000fe20000000000 */
[----:B--2---:R-:W-:-:S13]  /*0930*/  ISETP.NE.AND P0, PT, R2, 0x4, PT ;  /* 0x000000040200780c */ /* 0x004fda0003f05270 */
[----:B------:R-:W-:Y:S05]  /*0940*/  @P0 BRA `(.L_x_12) ;  /* 0x00000000004c0947 */ /* 0x000fea0003800000 */
[----:B-1----:R-:W1:Y:S01]  /*0950*/  S2UR UR6, SR_CgaCtaId ;  /* 0x00000000000679c3 */ /* 0x002e620000008800 */
[----:B------:R-:W-:Y:S01]  /*0960*/  UMOV UR9, 0xe0 ;  /* 0x000000e000097882 */ /* 0x000fe20000000000 */
[----:B------:R-:W-:Y:S01]  /*0970*/  UMOV UR7, 0x400 ;  /* 0x0000040000077882 */ /* 0x000fe20000000000 */
[----:B------:R-:W-:Y:S01]  /*0980*/  USEL UR9, UR9, 0x100, UP3 ;  /* 0x0000010009097887 */ /* 0x000fe20009800000 */
[----:B------:R-:W-:Y:S01]  /*0990*/  UMOV UR4, 0x1 ;  /* 0x0000000100047882 */ /* 0x000fe20000000000 */
[----:B------:R-:W-:Y:S01]  /*09a0*/  ELECT P0, URZ, PT ;  /* 0x0000000000ff782f */ /* 0x000fe20003800000 */
[----:B------:R-:W-:-:S04]  /*09b0*/  UIADD3 UR10, UPT, UPT, -UR4, 0x100000, URZ ;  /* 0x00100000040a7890 */ /* 0x000fc8000fffe1ff */
[----:B------:R-:W-:Y:S02]  /*09c0*/  USHF.L.U32 UR11, UR10, 0xb, URZ ;  /* 0x0000000b0a0b7899 */ /* 0x000fe400080006ff */
[----:B------:R-:W-:Y:S02]  /*09d0*/  USHF.L.U32 UR10, UR10, 0x1, URZ ;  /* 0x000000010a0a7899 */ /* 0x000fe400080006ff */
[----:B------:R-:W-:-:S04]  /*09e0*/  UIADD3 UR12, UPT, UPT, -UR9, 0x100000, URZ ;  /* 0x00100000090c7890 */ /* 0x000fc8000fffe1ff */
[----:B------:R-:W-:Y:S02]  /*09f0*/  USHF.L.U32 UR13, UR12, 0xb, URZ ;  /* 0x0000000b0c0d7899 */ /* 0x000fe400080006ff */
[----:B------:R-:W-:Y:S02]  /*0a00*/  USHF.L.U32 UR12, UR12, 0x1, URZ ;  /* 0x000000010c0c7899 */ /* 0x000fe400080006ff */
[----:B-1----:R-:W-:Y:S01]  /*0a10*/  ULEA UR6, UR6, UR7, 0x18 ;  /* 0x0000000706067291 */ /* 0x002fe2000f8ec0ff */
[----:B------:R-:W1:Y:S11]  /*0a20*/  FENCE.VIEW.ASYNC.S ;  /* 0x00000000000073c6 */ /* 0x000e760000000000 */
[----:B-1----:R2:W1:Y:S01]  /*0a30*/  SYNCS.EXCH.64 URZ, [UR6+0xc0], UR10 ;  /* 0x0000c00a06ff75b2 */ /* 0x0024620008000100 */
[----:B------:R2:W1:Y:S01]  /*0a40*/  SYNCS.EXCH.64 URZ, [UR6+0xd0], UR12 ;  /* 0x0000d00c06ff75b2 */ /* 0x0004620008000100 */
[----:B------:R2:W1:Y:S01]  /*0a50*/  SYNCS.EXCH.64 URZ, [UR6+0xc8], UR10 ;  /* 0x0000c80a06ff75b2 */ /* 0x0004620008000100 */
[----:B------:R2:W1:Y:S02]  /*0a60*/  SYNCS.EXCH.64 URZ, [UR6+0xd8], UR12 ;  /* 0x0000d80c06ff75b2 */ /* 0x0004640008000100 */
[----:B--2---:R-:W-:Y:S01]  /*0a70*/  NOP ;  /* 0x0000000000007918 */ /* 0x004fe20000000000 */
.L_x_12:
        /* <DEDUP_REMOVED lines=22> */
[----:B------:R2:W1:Y:S01]  /*0be0*/  SYNCS.EXCH.64 URZ, [UR7+0x110], UR12 ;  /* 0x0001100c07ff75b2 */ /* 0x0004620008000100 */
[----:B------:R2:W1:Y:S01]  /*0bf0*/  SYNCS.EXCH.64 URZ, [UR7+0xf8], UR10 ;  /* 0x0000f80a07ff75b2 */ /* 0x0004620008000100 */
[----:B------:R2:W1:Y:S02]  /*0c00*/  SYNCS.EXCH.64 URZ, [UR7+0x118], UR12 ;  /* 0x0001180c07ff75b2 */ /* 0x0004640008000100 */
[----:B--2---:R-:W-:Y:S01]  /*0c10*/  NOP ;  /* 0x0000000000007918 */ /* 0x004fe20000000000 */
.L_x_13:
        /* <DEDUP_REMOVED lines=18> */
.L_x_14:
[----:B-1----:R-:W1:Y:S01]  /*0d40*/  S2UR UR6, SR_CTAID.X ;  /* 0x00000000000679c3 */ /* 0x002e620000002500 */
[----:B------:R-:W-:-:S05]  /*0d50*/  CS2R.32 R120, SR_CgaSize ;  /* 0x0000000000787805 */ /* 0x000fca0000008a00 */
[----:B------:R-:W-:-:S05]  /*0d60*/  IMAD R120, R120, -0xa0, RZ ;  /* 0xffffff6078787824 */ /* 0x000fca00078e02ff */
[----:B------:R-:W-:-:S14]  /*0d70*/  R2UR UR9, R120 ;  /* 0x00000000780972ca */ /* 0x000fdc00000e0000 */
[----:B------:R-:W2:Y:S01]  /*0d80*/  LDCU UR9, c[0x0][UR9+0x2b0] ;  /* 0x00005600090977ac */ /* 0x000ea20008000800 */
[----:B------:R-:W-:Y:S01]  /*0d90*/  NOP ;  /* 0x0000000000007918 */ /* 0x000fe20000000000 */
[----:B------:R-:W-:-:S05]  /*0da0*/  CS2R.32 R120, SR_CgaSize ;  /* 0x0000000000787805 */ /* 0x000fca0000008a00 */
[----:B------:R-:W-:-:S05]  /*0db0*/  IMAD R120, R120, -0xa0, RZ ;  /* 0xffffff6078787824 */ /* 0x000fca00078e02ff */
[----:B------:R-:W-:-:S14]  /*0dc0*/  R2UR UR7, R120 ;  /* 0x00000000780772ca */ /* 0x000fdc00000e0000 */
[----:B------:R-:W3:Y:S01]  /*0dd0*/  LDCU UR7, c[0x0][UR7+0x2b4] ;  /* 0x00005680070777ac */ /* 0x000ee20008000800 */
[----:B------:R-:W4:Y:S08]  /*0de0*/  S2UR UR4, SR_CTAID.Y ;  /* 0x00000000000479c3 */ /* 0x000f300000002600 */
[----:B------:R-:W3:Y:S01]  /*0df0*/  LDC R9, c[0x0][0xb24] ;  /* 0x0002c900ff097b82 */ /* 0x000ee20000000800 */
[----:B-1----:R-:W-:-:S02]  /*0e00*/  I2FP.F32.U32 R5, UR6 ;  /* 0x0000000600057c45 */ /* 0x002fc40008201000 */
[----:B------:R-:W-:-:S05]  /*0e10*/  CS2R.32 R3, SR_CgaSize ;  /* 0x0000000000037805 */ /* 0x000fca0000008a00 */
[----:B------:R-:W-:-:S06]  /*0e20*/  IMAD R3, R3, -0xa0, RZ ;  /* 0xffffff6003037824 */ /* 0x000fcc00078e02ff */
[----:B------:R-:W1:Y:S01]  /*0e30*/  LDC R3, c[0x0][R3+0x2a0] ;  /* 0x0000a80003037b82 */ /* 0x000e620000000800 */
[----:B------:R-:W-:Y:S01]  /*0e40*/  MOV R19, UR6 ;  /* 0x0000000600137c02 */ /* 0x000fe20008000f00 */
[----:B--2---:R-:W-:Y:S01]  /*0e50*/  FMUL R5, R5, UR9 ;  /* 0x0000000905057c20 */ /* 0x004fe20008400000 */
[----:B----4-:R-:W-:Y:S02]  /*0e60*/  I2FP.F32.U32 R4, UR4 ;  /* 0x0000000400047c45 */ /* 0x010fe40008201000 */
[----:B------:R-:W-:-:S05]  /*0e70*/  CS2R.32 R2, SR_CgaSize ;  /* 0x0000000000027805 */ /* 0x000fca0000008a00 */
[----:B------:R-:W-:-:S06]  /*0e80*/  IMAD R2, R2, -0xa0, RZ ;  /* 0xffffff6002027824 */ /* 0x000fcc00078e02ff */
[----:B------:R-:W2:Y:S01]  /*0e90*/  LDC R2, c[0x0][R2+0x2a4] ;  /* 0x0000a90002027b82 */ /* 0x000ea20000000800 */
[----:B------:R-:W4:Y:S01]  /*0ea0*/  F2I.U32.TRUNC.NTZ R120, R5 ;  /* 0x0000000500787305 */ /* 0x000f22000020f000 */
[----:B------:R-:W-:Y:S01]  /*0eb0*/  MOV R18, UR4 ;  /* 0x0000000400127c02 */ /* 0x000fe20008000f00 */
[----:B---3--:R-:W-:-:S05]  /*0ec0*/  FMUL R4, R4, UR7 ;  /* 0x0000000704047c20 */ /* 0x008fca0008400000 */
[----:B------:R-:W-:Y:S01]  /*0ed0*/  BAR.SYNC.DEFER_BLOCKING 0x0 ;  /* 0x0000000000007b1d */ /* 0x000fe20000010000 */
[----:B------:R-:W-:-:S05]  /*0ee0*/  ISETP.GE.AND P0, PT, R9, 0x1, PT ;  /* 0x000000010900780c */ /* 0x000fca0003f06270 */
[----:B------:R-:W3:Y:S02]  /*0ef0*/  F2I.U32.TRUNC.NTZ R67, R4 ;  /* 0x0000000400437305 */ /* 0x000ee4000020f000 */
[----:B------:R-:W2:Y:S01]  /*0f00*/  S2UR UR36, SR_CTAID.Z ;  /* 0x00000000002479c3 */ /* 0x000ea20000002700 */
[----:B----4-:R-:W-:-:S05]  /*0f10*/  IADD3 R120, PT, PT, -R120, RZ, RZ ;  /* 0x000000ff78787210 */ /* 0x010fca0007ffe1ff */
[----:B-1----:R-:W-:Y:S01]  /*0f20*/  IMAD R120, R3, R120, UR6 ;  /* 0x0000000603787e24 */ /* 0x002fe2000f8e0278 */
[----:B---3--:R-:W-:-:S05]  /*0f30*/  IADD3 R67, PT, PT, -R67, RZ, RZ ;  /* 0x000000ff43437210 */ /* 0x008fca0007ffe1ff */
[----:B--2---:R-:W-:Y:S01]  /*0f40*/  IMAD R67, R2, R67, UR4 ;  /* 0x0000000402437e24 */ /* 0x004fe2000f8e0243 */
[----:B------:R-:W-:Y:S06]  /*0f50*/  @!P0 BRA `(.L_x_15) ;  /* 0x0000000000b88947 */ /* 0x000fec0003800000 */
[----:B------:R-:W1:Y:S01]  /*0f60*/  LDC.64 R4, c[0x0][0xb18] ;  /* 0x0002c600ff047b82 */ /* 0x000e620000000a00 */
[----:B------:R-:W-:-:S07]  /*0f70*/  ISETP.NE.AND P0, PT, R9, 0x1, PT ;  /* 0x000000010900780c */ /* 0x000fce0003f05270 */
[----:B------:R-:W2:Y:S08]  /*0f80*/  LDC R10, c[0x0][0xb0c] ;  /* 0x0002c300ff0a7b82 */ /* 0x000eb00000000800 */
[----:B------:R-:W3:Y:S08]  /*0f90*/  LDC R11, c[0x0][0x370] ;  /* 0x0000dc00ff0b7b82 */ /* 0x000ef00000000800 */
[----:B------:R-:W4:Y:S01]  /*0fa0*/  LDC R12, c[0x0][0x374] ;  /* 0x0000dd00ff0c7b82 */ /* 0x000f220000000800 */
[----:B-1----:R-:W-:-:S07]  /*0fb0*/  ISETP.NE.AND P1, PT, R4, 0x1, PT ;  /* 0x000000010400780c */ /* 0x002fce0003f25270 */
[----:B------:R-:W3:Y:S01]  /*0fc0*/  LDC.64 R6, c[0x0][0xb10] ;  /* 0x0002c400ff067b82 */ /* 0x000ee20000000a00 */
[----:B--2---:R-:W-:-:S07]  /*0fd0*/  ISETP.NE.AND P2, PT, R10, 0x1, PT ;  /* 0x000000010a00780c */ /* 0x004fce0003f45270 */
[----:B------:R-:W1:Y:S08]  /*0fe0*/  LDC R8, c[0x0][0xb20] ;  /* 0x0002c800ff087b82 */ /* 0x000e700000000800 */
[----:B------:R-:W2:Y:S01]  /*0ff0*/  LDC.64 R2, c[0x0][0xb28] ;  /* 0x0002ca00ff027b82 */ /* 0x000ea20000000a00 */
[----:B----4-:R-:W-:-:S04]  /*1000*/  IMAD.HI.U32 R13, R12, R5, RZ ;  /* 0x000000050c0d7227 */ /* 0x010fc800078e00ff */
[----:B------:R-:W-:-:S04]  /*1010*/  IMAD.HI.U32 R5, R18, R5, RZ ;  /* 0x0000000512057227 */ /* 0x000fc800078e00ff */
[----:B---3--:R-:W-:-:S04]  /*1020*/  IMAD.HI.U32 R14, R11, R6, RZ ;  /* 0x000000060b0e7227 */ /* 0x008fc800078e00ff */
[C---:B------:R-:W-:Y:S01]  /*1030*/  IMAD.HI.U32 R16, R19.reuse, R6, RZ ;  /* 0x0000000613107227 */ /* 0x040fe200078e00ff */
[-C--:B------:R-:W-:Y:S02]  /*1040*/  @P2 SHF.R.U32.HI R11, RZ, R7.reuse, R14 ;  /* 0x00000007ff0b2219 */ /* 0x080fe4000001160e */
[-C--:B-1----:R-:W-:Y:S02]  /*1050*/  @P1 SHF.R.U32.HI R12, RZ, R8.reuse, R13 ;  /* 0x00000008ff0c1219 */ /* 0x082fe4000001160d */
[----:B------:R-:W-:Y:S02]  /*1060*/  SHF.R.U32.HI R5, RZ, R8, R5 ;  /* 0x00000008ff057219 */ /* 0x000fe40000011605 */
[----:B------:R-:W-:Y:S02]  /*1070*/  SHF.R.U32.HI R16, RZ, R7, R16 ;  /* 0x00000007ff107219 */ /* 0x000fe40000011610 */
[----:B------:R-:W-:Y:S01]  /*1080*/  SEL R5, R18, R5, !P1 ;  /* 0x0000000512057207 */ /* 0x000fe20004800000 */
[----:B--2---:R-:W-:Y:S01]  /*1090*/  IMAD.HI.U32 R14, R12, R2, RZ ;  /* 0x000000020c0e7227 */ /* 0x004fe200078e00ff */
[----:B------:R-:W-:-:S02]  /*10a0*/  SEL R7, R19, R16, !P2 ;  /* 0x0000001013077207 */ /* 0x000fc40005000000 */
[----:B------:R-:W-:Y:S01]  /*10b0*/  IADD3 R13, PT, PT, -R5, RZ, RZ ;  /* 0x000000ff050d7210 */ /* 0x000fe20007ffe1ff */
[----:B------:R-:W-:Y:S01]  /*10c0*/  IMAD.HI.U32 R6, R11, R2, RZ ;  /* 0x000000020b067227 */ /* 0x000fe200078e00ff */
[----:B------:R-:W-:-:S03]  /*10d0*/  @P0 SHF.R.U32.HI R12, RZ, R3, R14 ;  /* 0x00000003ff0c0219 */ /* 0x000fc6000001160e */
[----:B------:R-:W-:Y:S01]  /*10e0*/  IMAD R13, R4, R13, R18 ;  /* 0x0000000d040d7224 */ /* 0x000fe200078e0212 */
[----:B------:R-:W-:Y:S01]  /*10f0*/  @P0 SHF.R.U32.HI R11, RZ, R3, R6 ;  /* 0x00000003ff0b0219 */ /* 0x000fe20000011606 */
[----:B------:R-:W-:-:S04]  /*1100*/  IMAD R12, R12, R9, RZ ;  /* 0x000000090c0c7224 */ /* 0x000fc800078e02ff */
[----:B------:R-:W-:Y:S01]  /*1110*/  IMAD R6, R11, R9, RZ ;  /* 0x000000090b067224 */ /* 0x000fe200078e02ff */
[----:B------:R-:W-:-:S04]  /*1120*/  ISETP.GE.AND P1, PT, R5, R12, PT ;  /* 0x0000000c0500720c */ /* 0x000fc80003f26270 */
[----:B------:R-:W-:Y:S01]  /*1130*/  ISETP.GE.OR P1, PT, R7, R6, P1 ;  /* 0x000000060700720c */ /* 0x000fe20000f26670 */
[----:B------:R-:W-:-:S05]  /*1140*/  IMAD.HI.U32 R6, R5, R2, RZ ;  /* 0x0000000205067227 */ /* 0x000fca00078e00ff */
[----:B------:R-:W-:-:S04]  /*1150*/  SHF.R.U32.HI R6, RZ, R3, R6 ;  /* 0x00000003ff067219 */ /* 0x000fc80000011606 */
[----:B------:R-:W-:-:S03]  /*1160*/  SEL R6, R5, R6, !P0 ;  /* 0x0000000605067207 */ /* 0x000fc60004000000 */
[----:B------:R-:W-:Y:S01]  /*1170*/  @!P1 IMAD.HI.U32 R8, R7, R2, RZ ;  /* 0x0000000207089227 */ /* 0x000fe200078e00ff */
[----:B------:R-:W-:-:S04]  /*1180*/  IADD3 R2, PT, PT, -R6, RZ, RZ ;  /* 0x000000ff06027210 */ /* 0x000fc80007ffe1ff */
[----:B------:R-:W-:Y:S01]  /*1190*/  @!P1 SHF.R.U32.HI R8, RZ, R3, R8 ;  /* 0x00000003ff089219 */ /* 0x000fe20000011608 */
[----:B------:R-:W-:-:S03]  /*11a0*/  IMAD R2, R9, R2, R5 ;  /* 0x0000000209027224 */ /* 0x000fc600078e0205 */
[----:B------:R-:W-:-:S05]  /*11b0*/  @!P1 SEL R3, R7, R8, !P0 ;  /* 0x0000000807039207 */ /* 0x000fca0004000000 */
[--C-:B------:R-:W-:Y:S02]  /*11c0*/  @!P1 IMAD.IADD R6, R6, 0x1, -R3.reuse ;  /* 0x0000000106069824 */ /* 0x100fe400078e0a03 */
[----:B------:R-:W-:Y:S01]  /*11d0*/  @!P1 IMAD R3, R2, R11, R3 ;  /* 0x0000000b02039224 */ /* 0x000fe200078e0203 */
[----:B------:R-:W-:Y:S01]  /*11e0*/  IADD3 R2, PT, PT, -R7, RZ, RZ ;  /* 0x000000ff07027210 */ /* 0x000fe20007ffe1ff */
[----:B------:R-:W-:Y:S02]  /*11f0*/  @!P1 IMAD R5, R6, R9, R7 ;  /* 0x0000000906059224 */ /* 0x000fe400078e0207 */
[----:B------:R-:W-:Y:S02]  /*1200*/  @!P1 IMAD.MOV.U32 R7, RZ, RZ, R3 ;  /* 0x000000ffff079224 */ /* 0x000fe400078e0003 */
[----:B------:R-:W-:Y:S02]  /*1210*/  IMAD R2, R10, R2, R19 ;  /* 0x000000020a027224 */ /* 0x000fe400078e0213 */
[----:B------:R-:W-:-:S02]  /*1220*/  IMAD R18, R5, R4, R13 ;  /* 0x0000000405127224 */ /* 0x000fc400078e020d */
[----:B------:R-:W-:Y:S02]  /*1230*/  IMAD R19, R7, R10, R2 ;  /* 0x0000000a07137224 */ /* 0x000fe400078e0202 */
.L_x_15:
[----:B------:R-:W1:Y:S01]  /*1240*/  LDCU UR6, c[0x0][0xb30] ;  /* 0x00016600ff0677ac */ /* 0x000e620008000800 */
[----:B------:R-:W2:Y:S08]  /*1250*/  S2UR UR4, SR_CgaCtaId ;  /* 0x00000000000479c3 */ /* 0x000eb00000008800 */
[----:B------:R-:W3:Y:S01]  /*1260*/  LDC R94, c[0x0][0xb24] ;  /* 0x0002c900ff5e7b82 */ /* 0x000ee20000000800 */
[----:B-1----:R-:W-:-:S09]  /*1270*/  UISETP.NE.AND UP1, UPT, UR6, 0x1, UPT ;  /* 0x000000010600788c */ /* 0x002fd2000bf25270 */
[----:B--2---:R-:W-:Y:S05]  /*1280*/  BRA.U UP1, `(.L_x_16) ;  /* 0x0000000101407547 */ /* 0x004fea000b800000 */
[----:B------:R-:W1:Y:S08]  /*1290*/  LDC.64 R4, c[0x0][0xb10] ;  /* 0x0002c400ff047b82 */ /* 0x000e700000000a00 */
[----:B------:R-:W2:Y:S08]  /*12a0*/  LDC.64 R2, c[0x0][0xb18] ;  /* 0x0002c600ff027b82 */ /* 0x000eb00000000a00 */
[----:B------:R-:W4:Y:S08]  /*12b0*/  LDC R6, c[0x0][0xb20] ;  /* 0x0002c800ff067b82 */ /* 0x000f300000000800 */
[----:B------:R-:W3:Y:S01]  /*12c0*/  LDC R8, c[0x0][0xb0c] ;  /* 0x0002c300ff087b82 */ /* 0x000ee20000000800 */
[----:B-1----:R-:W-:-:S05]  /*12d0*/  IMAD.HI.U32 R4, R19, R4, RZ ;  /* 0x0000000413047227 */ /* 0x002fca00078e00ff */
[----:B------:R-:W-:Y:S01]  /*12e0*/  SHF.R.U32.HI R4, RZ, R5, R4 ;  /* 0x00000005ff047219 */ /* 0x000fe20000011604 */
[----:B--2---:R-:W-:Y:S01]  /*12f0*/  IMAD.HI.U32 R3, R18, R3, RZ ;  /* 0x0000000312037227 */ /* 0x004fe200078e00ff */
[----:B------:R-:W-:-:S04]  /*1300*/  ISETP.NE.AND P0, PT, R2, 0x1, PT ;  /* 0x000000010200780c */ /* 0x000fc80003f05270 */
[----:B----4-:R-:W-:-:S04]  /*1310*/  SHF.R.U32.HI R3, RZ, R6, R3 ;  /* 0x00000006ff037219 */ /* 0x010fc80000011603 */
[----:B------:R-:W-:Y:S02]  /*1320*/  SEL R3, R18, R3, !P0 ;  /* 0x0000000312037207 */ /* 0x000fe40004000000 */
[----:B---3--:R-:W-:-:S04]  /*1330*/  ISETP.NE.AND P1, PT, R8, 0x1, PT ;  /* 0x000000010800780c */ /* 0x008fc80003f25270 */
[----:B------:R-:W-:-:S05]  /*1340*/  SEL R4, R19, R4, !P1 ;  /* 0x0000000413047207 */ /* 0x000fca0004800000 */
[----:B------:R-:W-:Y:S02]  /*1350*/  IMAD.IADD R5, R3, 0x1, -R4 ;  /* 0x0000000103057824 */ /* 0x000fe400078e0a04 */
[----:B------:R-:W-:Y:S02]  /*1360*/  IMAD.IADD R3, R4, 0x1, -R3 ;  /* 0x0000000104037824 */ /* 0x000fe400078e0a03 */
[----:B------:R-:W-:Y:S02]  /*1370*/  IMAD R19, R5, R8, R19 ;  /* 0x0000000805137224 */ /* 0x000fe400078e0213 */
[----:B------:R-:W-:-:S07]  /*1380*/  IMAD R18, R3, R2, R18 ;  /* 0x0000000203127224 */ /* 0x000fce00078e0212 */
.L_x_16:
[----:B------:R-:W-:Y:S01]  /*1390*/  BAR.SYNC.DEFER_BLOCKING 0x0 ;  /* 0x0000000000007b1d */ /* 0x000fe20000010000 */
[----:B------:R-:W-:Y:S01]  /*13a0*/  UISETP.NE.AND UP1, UPT, UR8, 0x2, UPT ;  /* 0x000000020800788c */ /* 0x000fe2000bf25270 */
[----:B------:R-:W-:Y:S02]  /*13b0*/  ISETP.NE.OR P5, PT, R0, 0x2, !P5 ;  /* 0x000000020000780c */ /* 0x000fe40006fa5670 */
[----:B------:R-:W-:-:S06]  /*13c0*/  LOP3.LUT R2, R121, 0x1f, RZ, 0xc0, !PT ;  /* 0x0000001f79027812 */ /* 0x000fcc00078ec0ff */
[----:B------:R-:W-:Y:S05]  /*13d0*/  BRA.U UP1, `(.L_x_17) ;  /* 0x0000001101e87547 */ /* 0x000fea000b800000 */
[----:B------:R-:W1:Y:S01]  /*13e0*/  LDCU UR14, c[0x0][0x38c] ;  /* 0x00007180ff0e77ac */ /* 0x000e620008000800 */
[----:B------:R-:W2:Y:S01]  /*13f0*/  LDC R9, c[0x0][0x370] ;  /* 0x0000dc00ff097b82 */ /* 0x000ea20000000800 */
[----:B------:R-:W-:Y:S01]  /*1400*/  HFMA2 R14, -RZ, RZ, 0, 0 ;  /* 0x00000000ff0e7431 */ /* 0x000fe200000001ff */
[----:B------:R-:W-:Y:S01]  /*1410*/  ISETP.EQ.OR P4, PT, R2, RZ, P5 ;  /* 0x000000ff0200720c */ /* 0x000fe20002f82670 */
[----:B------:R-:W-:Y:S01]  /*1420*/  IMAD.MOV.U32 R15, RZ, RZ, 0x1 ;  /* 0x00000001ff0f7424 */ /* 0x000fe200078e00ff */
[----:B------:R-:W-:Y:S01]  /*1430*/  CS2R R12, SRZ ;  /* 0x00000000000c7805 */ /* 0x000fe2000001ff00 */
[----:B------:R-:W-:Y:S01]  /*1440*/  IMAD.MOV.U32 R10, RZ, RZ, 0x1 ;  /* 0x00000001ff0a7424 */ /* 0x000fe200078e00ff */
[----:B------:R-:W4:Y:S02]  /*1450*/  LDCU.64 UR22, c[0x0][0x348] ;  /* 0x00006900ff1677ac */ /* 0x000f240008000a00 */
[----:B------:R-:W2:Y:S01]  /*1460*/  LDC R0, c[0x0][0x374] ;  /* 0x0000dd00ff007b82 */ /* 0x000ea20000000800 */
[----:B------:R-:W-:Y:S01]  /*1470*/  UMOV UR7, URZ ;  /* 0x000000ff00077c82 */ /* 0x000fe20008000000 */
[----:B-1----:R-:W-:-:S04]  /*1480*/  UIADD3 UR6, UPT, UPT, UR14, 0x3f, URZ ;  /* 0x0000003f0e067890 */ /* 0x002fc8000fffe0ff */
[----:B------:R-:W-:-:S04]  /*1490*/  USHF.R.S32.HI UR5, URZ, 0x1f, UR6 ;  /* 0x0000001fff057899 */ /* 0x000fc80008011406 */
[----:B------:R-:W-:-:S04]  /*14a0*/  ULEA.HI UR5, UR5, UR6, URZ, 0x6 ;  /* 0x0000000605057291 */ /* 0x000fc8000f8f30ff */
[----:B------:R-:W-:Y:S02]  /*14b0*/  USHF.R.S32.HI UR21, URZ, 0x6, UR5 ;  /* 0x00000006ff157899 */ /* 0x000fe40008011405 */
[----:B------:R-:W-:Y:S02]  /*14c0*/  UIADD3 UR5, UPT, UPT, UR14, -0x1, URZ ;  /* 0xffffffff0e057890 */ /* 0x000fe4000fffe0ff */
[----:B------:R-:W-:Y:S02]  /*14d0*/  UISETP.LT.U32.AND UP0, UPT, UR21, 0x8, UPT ;  /* 0x000000081500788c */ /* 0x000fe4000bf01070 */
[----:B------:R-:W-:Y:S02]  /*14e0*/  UISETP.GE.U32.AND UP1, UPT, UR5, -0x7f, UPT ;  /* 0xffffff810500788c */ /* 0x000fe4000bf26070 */
[----:B------:R-:W-:Y:S02]  /*14f0*/  USEL UR15, UR21, 0x8, UP0 ;  /* 0x00000008150f7887 */ /* 0x000fe40008000000 */
[----:B------:R-:W-:-:S02]  /*1500*/  UIADD3 UR14, UPT, UPT, UR14, 0x7e, URZ ;  /* 0x0000007e0e0e7890 */ /* 0x000fc4000fffe0ff */
[----:B------:R-:W-:Y:S02]  /*1510*/  UIADD3 UR6, UPT, UPT, UR15, -0x1, URZ ;  /* 0xffffffff0f067890 */ /* 0x000fe4000fffe0ff */
[----:B------:R-:W-:-:S03]  /*1520*/  UIADD3 UR13, UPT, UPT, UR21, -UR15, URZ ;  /* 0x8000000f150d7290 */ /* 0x000fc6000fffe0ff */
[----:B------:R-:W-:-:S04]  /*1530*/  @UP1 UIADD3 UR6, UPT, UPT, UR15, URZ, URZ ;  /* 0x000000ff0f061290 */ /* 0x000fc8000fffe0ff */
[----:B----4-:R-:W-:-:S12]  /*1540*/  UIADD3 UR6, UPT, UPT, UR6, 0x1, URZ ;  /* 0x0000000106067890 */ /* 0x010fd8000fffe0ff */
.L_x_35:
[----:B------:R-:W-:Y:S01]  /*1550*/  UISETP.NE.AND UP0, UPT, UR4, URZ, UPT ;  /* 0x000000ff0400728c */ /* 0x000fe2000bf05270 */
[----:B------:R-:W1:Y:S08]  /*1560*/  S2UR UR4, SR_CgaCtaId ;  /* 0x00000000000479c3 */ /* 0x000e700000008800 */
[----:B------:R-:W-:Y:S05]  /*1570*/  BRA.U UP0, `(.L_x_18) ;  /* 0x0000000100347547 */ /* 0x000fea000b800000 */
[----:B------:R-:W4:Y:S01]  /*1580*/  S2R R2, SR_CgaCtaId ;  /* 0x0000000000027919 */ /* 0x000f220000008800 */
[----:B------:R-:W-:-:S04]  /*1590*/  MOV R3, 0x400 ;  /* 0x0000040000037802 */ /* 0x000fc80000000f00 */
[----:B----4-:R-:W-:Y:S02]  /*15a0*/  LEA R3, R2, R3, 0x18 ;  /* 0x0000000302037211 */ /* 0x010fe400078ec0ff */
[----:B------:R-:W-:-:S03]  /*15b0*/  SHF.L.U32 R2, R10, 0x1f, RZ ;  /* 0x0000001f0a027819 */ /* 0x000fc600000006ff */
[----:B------:R-:W-:-:S04]  /*15c0*/  IMAD R3, R12, 0x8, R3 ;  /* 0x000000080c037824 */ /* 0x000fc800078e0203 */
[----:B------:R-:W4:Y:S02]  /*15d0*/  SYNCS.PHASECHK.TRANS64.TRYWAIT P0, [R3+URZ+0x130], R2 ;  /* 0x00013002030075a7 */ /* 0x000f2400080011ff */
[----:B----4-:R-:W-:Y:S05]  /*15e0*/  @!P0 BRA `(.L_x_19) ;  /* 0x0000008800688947 */ /* 0x010fea0003800000 */
.L_x_116:
[----:B------:R-:W-:Y:S01]  /*15f0*/  VIADD R12, R12, 0x1 ;  /* 0x000000010c0c7836 */ /* 0x000fe20000000000 */
[----:B------:R4:W-:Y:S04]  /*1600*/  SYNCS.ARRIVE.TRANS64.A1T0 RZ, [R3+URZ+0x120], RZ ;  /* 0x000120ff03ff79a7 */ /* 0x0009e800081000ff */
[----:B------:R-:W-:-:S04]  /*1610*/  ISETP.NE.AND P0, PT, R12, 0x2, PT ;  /* 0x000000020c00780c */ /* 0x000fc80003f05270 */
[----:B------:R-:W-:Y:S02]  /*1620*/  SEL R12, R12, RZ, P0 ;  /* 0x000000ff0c0c7207 */ /* 0x000fe40000000000 */
[----:B----4-:R-:W-:-:S04]  /*1630*/  SEL R3, RZ, 0x1, P0 ;  /* 0x00000001ff037807 */ /* 0x010fc80000000000 */
[----:B------:R-:W-:-:S07]  /*1640*/  LOP3.LUT R10, R10, R3, RZ, 0x3c, !PT ;  /* 0x000000030a0a7212 */ /* 0x000fce00078e3cff */
.L_x_18:
[----:B------:R-:W-:Y:S01]  /*1650*/  UMOV UR5, 0x400 ;  /* 0x0000040000057882 */ /* 0x000fe20000000000 */
[----:B------:R-:W-:Y:S01]  /*1660*/  SHF.L.U32 R2, R15, 0x1f, RZ ;  /* 0x0000001f0f027819 */ /* 0x000fe200000006ff */
[----:B-1----:R-:W-:Y:S01]  /*1670*/  ULEA UR5, UR4, UR5, 0x18 ;  /* 0x0000000504057291 */ /* 0x002fe2000f8ec0ff */
[----:B------:R-:W-:Y:S01]  /*1680*/  R2UR UR35, R19 ;  /* 0x00000000132372ca */ /* 0x000fe200000e0000 */
[----:B------:R-:W-:Y:S01]  /*1690*/  UISETP.GE.U32.AND UP0, UPT, UR14, 0x7f, UPT ;  /* 0x0000007f0e00788c */ /* 0x000fe2000bf06070 */
[----:B------:R-:W-:Y:S01]  /*16a0*/  R2UR UR11, R18 ;  /* 0x00000000120b72ca */ /* 0x000fe200000e0000 */
[----:B------:R-:W-:Y:S01]  /*16b0*/  ULEA UR8, UR7, UR5, 0x3 ;  /* 0x0000000507087291 */ /* 0x000fe2000f8e18ff */
[----:B------:R-:W-:-:S08]  /*16c0*/  UMOV UR25, URZ ;  /* 0x000000ff00197c82 */ /* 0x000fd00008000000 */
[----:B------:R1:W4:Y:S01]  /*16d0*/  SYNCS.PHASECHK.TRANS64.TRYWAIT P0, [UR8+0x40], R2 ;  /* 0x00004002ff0075a7 */ /* 0x0003220008001108 */
[----:B------:R-:W-:Y:S02]  /*16e0*/  USHF.L.U32 UR35, UR35, 0x7, URZ ;  /* 0x0000000723237899 */ /* 0x000fe400080006ff */
[----:B------:R-:W-:Y:S01]  /*16f0*/  USHF.L.U32 UR11, UR11, 0x6, URZ ;  /* 0x000000060b0b7899 */ /* 0x000fe200080006ff */
[----:B------:R-:W-:Y:S11]  /*1700*/  BRA.U !UP0, `(.L_x_20) ;  /* 0x0000000108a87547 */ /* 0x000ff6000b800000 */
[----:B------:R-:W-:Y:S01]  /*1710*/  UMOV UR16, URZ ;  /* 0x000000ff00107c82 */ /* 0x000fe20008000000 */
[----:B------:R-:W-:-:S05]  /*1720*/  UMOV UR17, UR7 ;  /* 0x0000000700117c82 */ /* 0x000fca0008000000 */
.L_x_25:
[----:B-1----:R-:W-:Y:S01]  /*1730*/  ULEA UR33, UR17, UR5, 0x3 ;  /* 0x0000000511217291 */ /* 0x002fe2000f8e18ff */
[----:B----4-:R-:W-:Y:S01]  /*1740*/  @!P5 MOV R3, 0x6000 ;  /* 0x000060000003d802 */ /* 0x010fe20000000f00 */
[----:B----4-:R-:W-:Y:S10]  /*1750*/  @P0 BRA `(.L_x_21) ;  /* 0x00000000000c0947 */ /* 0x010ff40003800000 */
[----:B------:R-:W-:-:S04]  /*1760*/  SHF.L.U32 R5, R15, 0x1f, RZ ;  /* 0x0000001f0f057819 */ /* 0x000fc800000006ff */
[----:B------:R-:W4:Y:S02]  /*1770*/  SYNCS.PHASECHK.TRANS64.TRYWAIT P0, [UR33+0x40], R5 ;  /* 0x00004005ff0075a7 */ /* 0x000f240008001121 */
[----:B----4-:R-:W-:Y:S05]  /*1780*/  @!P0 BRA `(.L_x_22) ;  /* 0x0000008800148947 */ /* 0x010fea0003800000 */
.L_x_21:
[----:B------:R4:W-:Y:S01]  /*1790*/  @!P5 SYNCS.ARRIVE.TRANS64 RZ, [UR33], R3 ;  /* 0x00000003ffffd9a7 */ /* 0x0009e20008000021 */
[----:B------:R-:W-:Y:S04]  /*17a0*/  BSSY.RECONVERGENT B0, `(.L_x_23) ;  /* 0x0000003000007945 */ /* 0x000fe80003800200 */
[----:B------:R-:W-:Y:S05]  /*17b0*/  @P4 BRA `(.L_x_24) ;  /* 0x0000000000044947 */ /* 0x000fea0003800000 */
[----:B------:R-:W-:Y:S05]  /*17c0*/  BPT.TRAP 0x1 ;  /* 0x000000040000795c */ /* 0x000fea0000300000 */
.L_x_24:
[----:B------:R-:W-:Y:S05]  /*17d0*/  BSYNC.RECONVERGENT B0 ;  /* 0x0000000000007941 */ /* 0x000fea0003800200 */
.L_x_23:
[----:B------:R-:W-:Y:S02]  /*17e0*/  UIADD3 UR7, UPT, UPT, UR17, 0x1, URZ ;  /* 0x0000000111077890 */ /* 0x000fe4000fffe0ff */
[----:B------:R-:W-:Y:S02]  /*17f0*/  ULEA UR32, UR17, UR5, 0xe ;  /* 0x0000000511207291 */ /* 0x000fe4000f8e70ff */
[----:B------:R-:W-:Y:S02]  /*1800*/  UISETP.NE.AND UP0, UPT, UR7, 0x8, UPT ;  /* 0x000000080700788c */ /* 0x000fe4000bf05270 */
[----:B------:R-:W-:Y:S02]  /*1810*/  UIADD3 UR28, UP1, UPT, UR22, 0x80, URZ ;  /* 0x00000080161c7890 */ /* 0x000fe4000ff3e0ff */
[----:B------:R-:W-:Y:S02]  /*1820*/  USEL UR9, URZ, 0x1, UP0 ;  /* 0x00000001ff097887 */ /* 0x000fe40008000000 */
[----:B------:R-:W-:-:S02]  /*1830*/  USEL UR7, UR7, URZ, UP0 ;  /* 0x000000ff07077287 */ /* 0x000fc40008000000 */
[----:B------:R-:W-:Y:S02]  /*1840*/  UIADD3 UR26, UP0, UPT, UR22, 0x180, URZ ;  /* 0x00000180161a7890 */ /* 0x000fe4000ff1e0ff */
[----:B------:R-:W-:Y:S01]  /*1850*/  ULEA UR8, UR7, UR5, 0x3 ;  /* 0x0000000507087291 */ /* 0x000fe2000f8e18ff */
[----:B------:R-:W-:Y:S01]  /*1860*/  LOP3.LUT R15, R15, UR9, RZ, 0x3c, !PT ;  /* 0x000000090f0f7c12 */ /* 0x000fe2000f8e3cff */
[----:B------:R-:W-:Y:S02]  /*1870*/  USHF.L.U32 UR34, UR16, 0x6, URZ ;  /* 0x0000000610227899 */ /* 0x000fe400080006ff */
[----:B------:R-:W-:Y:S01]  /*1880*/  UIADD3.X UR29, UPT, UPT, URZ, UR23, URZ, UP1, !UPT ;  /* 0x00000017ff1d7290 */ /* 0x000fe20008ffe4ff */
[----:B-1----:R-:W-:Y:S01]  /*1890*/  SHF.L.U32 R2, R15, 0x1f, RZ ;  /* 0x0000001f0f027819 */ /* 0x002fe200000006ff */
[----:B------:R-:W-:Y:S02]  /*18a0*/  UIADD3 UR32, UPT, UPT, UR32, 0x6400, URZ ;  /* 0x0000640020207890 */ /* 0x000fe4000fffe0ff */
[----:B------:R-:W-:Y:S01]  /*18b0*/  UIADD3.X UR27, UPT, UPT, URZ, UR23, URZ, UP0, !UPT ;  /* 0x00000017ff1b7290 */ /* 0x000fe200087fe4ff */
[----:B------:R1:W1:Y:S01]  /*18c0*/  SYNCS.PHASECHK.TRANS64.TRYWAIT P0, [UR8+0x40], R2 ;  /* 0x00004002ff0075a7 */ /* 0x0002620008001108 */
[----:B------:R-:W-:Y:S01]  /*18d0*/  ULEA UR8, UR17, UR5, 0xd ;  /* 0x0000000511087291 */ /* 0x000fe2000f8e68ff */
[----:B------:R-:W-:Y:S01]  /*18e0*/  UMOV UR18, 0x0 ;  /* 0x0000000000127882 */ /* 0x000fe20000000000 */
[----:B------:R-:W-:-:S02]  /*18f0*/  UMOV UR19, 0x10000000 ;  /* 0x1000000000137882 */ /* 0x000fc40000000000 */
[----:B------:R-:W-:Y:S01]  /*1900*/  UIADD3 UR8, UPT, UPT, UR8, 0x26400, URZ ;  /* 0x0002640008087890 */ /* 0x000fe2000fffe0ff */
[----:B------:R1:W-:Y:S01]  /*1910*/  UTMALDG.3D [UR32], [UR28], desc[UR18] ;  /* 0x000012201c0075b4 */ /* 0x0003e20008011000 */
[----:B------:R-:W-:Y:S01]  /*1920*/  UMOV UR12, UR36 ;  /* 0x00000024000c7c82 */ /* 0x000fe20008000000 */
[----:B------:R-:W-:Y:S01]  /*1930*/  UMOV UR9, UR33 ;  /* 0x0000002100097c82 */ /* 0x000fe20008000000 */
[----:B------:R-:W-:Y:S01]  /*1940*/  UMOV UR10, UR34 ;  /* 0x00000022000a7c82 */ /* 0x000fe20008000000 */
[----:B------:R-:W-:Y:S01]  /*1950*/  UIADD3 UR16, UPT, UPT, UR16, 0x1, URZ ;  /* 0x0000000110107890 */ /* 0x000fe2000fffe0ff */
[----:B------:R-:W-:Y:S01]  /*1960*/  UMOV UR25, UR6 ;  /* 0x0000000600197c82 */ /* 0x000fe20008000000 */
[----:B------:R-:W-:Y:S02]  /*1970*/  UMOV UR17, UR7 ;  /* 0x0000000700117c82 */ /* 0x000fe40008000000 */
[----:B------:R1:W-:Y:S01]  /*1980*/  UTMALDG.3D [UR8], [UR26], desc[UR18] ;  /* 0x000012081a0075b4 */ /* 0x0003e20008011000 */
[----:B------:R-:W-:-:S09]  /*1990*/  UISETP.NE.AND UP0, UPT, UR16, UR6, UPT ;  /* 0x000000061000728c */ /* 0x000fd2000bf05270 */
[----:B------:R-:W-:Y:S05]  /*19a0*/  BRA.U UP0, `(.L_x_25) ;  /* 0xfffffffd00607547 */ /* 0x000fea000b83ffff */
.L_x_20:
[----:B-1--4-:R-:W-:Y:S01]  /*19b0*/  PLOP3.LUT P0, PT, PT, PT, UP3, 0x80, 0x8 ;  /* 0x000000000008781c */ /* 0x012fe20003f0f038 */
[----:B------:R-:W-:Y:S01]  /*19c0*/  ULEA UR8, UR7, UR5, 0x3 ;  /* 0x0000000507087291 */ /* 0x000fe2000f8e18ff */
[----:B------:R-:W-:Y:S01]  /*19d0*/  SHF.L.U32 R2, R15, 0x1f, RZ ;  /* 0x0000001f0f027819 */ /* 0x000fe200000006ff */
[----:B------:R-:W-:-:S10]  /*19e0*/  UISETP.GT.AND UP0, UPT, UR21, UR15, UPT ;  /* 0x0000000f1500728c */ /* 0x000fd4000bf04270 */
[----:B------:R-:W-:Y:S01]  /*19f0*/  @!P0 SYNCS.ARRIVE.TRANS64.A1T0 RZ, [UR5+0xb8], RZ ;  /* 0x0000b8ffffff89a7 */ /* 0x000fe20008100005 */
[----:B------:R1:W4:Y:S01]  /*1a00*/  SYNCS.PHASECHK.TRANS64.TRYWAIT P0, [UR8+0x40], R2 ;  /* 0x00004002ff0075a7 */ /* 0x0003220008001108 */
[----:B------:R-:W-:Y:S05]  /*1a10*/  BRA.U !UP0, `(.L_x_26) ;  /* 0x0000000108ac7547 */ /* 0x000fea000b800000 */
[----:B------:R-:W-:Y:S01]  /*1a20*/  UIADD3 UR24, UPT, UPT, UR13, UR25, URZ ;  /* 0x000000190d187290 */ /* 0x000fe2000fffe0ff */
[----:B------:R-:W-:-:S11]  /*1a30*/  UMOV UR32, UR7 ;  /* 0x0000000700207c82 */ /* 0x000fd60008000000 */
.L_x_31:
[----:B-1----:R-:W-:Y:S01]  /*1a40*/  ULEA UR17, UR32, UR5, 0x3 ;  /* 0x0000000520117291 */ /* 0x002fe2000f8e18ff */
[----:B----4-:R-:W-:Y:S01]  /*1a50*/  @!P5 MOV R3, 0x6000 ;  /* 0x000060000003d802 */ /* 0x010fe20000000f00 */
[----:B----4-:R-:W-:Y:S10]  /*1a60*/  @P0 BRA `(.L_x_27) ;  /* 0x00000000000c0947 */ /* 0x010ff40003800000 */
[----:B------:R-:W-:-:S04]  /*1a70*/  SHF.L.U32 R5, R15, 0x1f, RZ ;  /* 0x0000001f0f057819 */ /* 0x000fc800000006ff */
[----:B------:R-:W4:Y:S02]  /*1a80*/  SYNCS.PHASECHK.TRANS64.TRYWAIT P0, [UR17+0x40], R5 ;  /* 0x00004005ff0075a7 */ /* 0x000f240008001111 */
[----:B----4-:R-:W-:Y:S05]  /*1a90*/  @!P0 BRA `(.L_x_28) ;  /* 0x0000008400688947 */ /* 0x010fea0003800000 */
.L_x_27:
[----:B------:R4:W-:Y:S01]  /*1aa0*/  @!P5 SYNCS.ARRIVE.TRANS64 RZ, [UR17], R3 ;  /* 0x00000003ffffd9a7 */ /* 0x0009e20008000011 */
[----:B------:R-:W-:Y:S04]  /*1ab0*/  BSSY.RECONVERGENT B0, `(.L_x_29) ;  /* 0x0000003000007945 */ /* 0x000fe80003800200 */
[----:B------:R-:W-:Y:S05]  /*1ac0*/  @P4 BRA `(.L_x_30) ;  /* 0x0000000000044947 */ /* 0x000fea0003800000 */
[----:B------:R-:W-:Y:S05]  /*1ad0*/  BPT.TRAP 0x1 ;  /* 0x000000040000795c */ /* 0x000fea0000300000 */
.L_x_30:
[----:B------:R-:W-:Y:S05]  /*1ae0*/  BSYNC.RECONVERGENT B0 ;  /* 0x0000000000007941 */ /* 0x000fea0003800200 */
.L_x_29:
        /* <DEDUP_REMOVED lines=10> */
[----:B------:R-:W-:Y:S01]  /*1b90*/  UIADD3 UR16, UPT, UPT, UR16, 0x6400, URZ ;  /* 0x0000640010107890 */ /* 0x000fe2000fffe0ff */
[----:B-1----:R-:W-:Y:S01]  /*1ba0*/  SHF.L.U32 R2, R15, 0x1f, RZ ;  /* 0x0000001f0f027819 */ /* 0x002fe200000006ff */
[----:B------:R-:W-:Y:S02]  /*1bb0*/  UIADD3.X UR31, UPT, UPT, URZ, UR23, URZ, UP1, !UPT ;  /* 0x00000017ff1f7290 */ /* 0x000fe40008ffe4ff */
[----:B------:R-:W-:Y:S01]  /*1bc0*/  UIADD3.X UR29, UPT, UPT, URZ, UR23, URZ, UP0, !UPT ;  /* 0x00000017ff1d7290 */ /* 0x000fe200087fe4ff */
[----:B------:R1:W1:Y:S01]  /*1bd0*/  SYNCS.PHASECHK.TRANS64.TRYWAIT P0, [UR8+0x40], R2 ;  /* 0x00004002ff0075a7 */ /* 0x0002620008001108 */
[----:B------:R-:W-:Y:S01]  /*1be0*/  ULEA UR8, UR32, UR5, 0xd ;  /* 0x0000000520087291 */ /* 0x000fe2000f8e68ff */
[----:B------:R-:W-:Y:S01]  /*1bf0*/  UMOV UR26, 0x0 ;  /* 0x00000000001a7882 */ /* 0x000fe20000000000 */
[----:B------:R-:W-:-:S02]  /*1c00*/  UMOV UR27, 0x10000000 ;  /* 0x10000000001b7882 */ /* 0x000fc40000000000 */
[----:B------:R-:W-:Y:S01]  /*1c10*/  UIADD3 UR8, UPT, UPT, UR8, 0x26400, URZ ;  /* 0x0002640008087890 */ /* 0x000fe2000fffe0ff */
[----:B------:R-:W-:Y:S01]  /*1c20*/  UMOV UR19, UR35 ;  /* 0x0000002300137c82 */ /* 0x000fe20008000000 */
[----:B------:R-:W-:Y:S01]  /*1c30*/  UMOV UR20, UR36 ;  /* 0x0000002400147c82 */ /* 0x000fe20008000000 */
[----:B------:R-:W-:Y:S01]  /*1c40*/  UMOV UR12, UR36 ;  /* 0x00000024000c7c82 */ /* 0x000fe20008000000 */
[----:B------:R-:W-:Y:S01]  /*1c50*/  UMOV UR9, UR17 ;  /* 0x0000001100097c82 */ /* 0x000fe20008000000 */
[----:B------:R-:W-:Y:S01]  /*1c60*/  UMOV UR10, UR18 ;  /* 0x00000012000a7c82 */ /* 0x000fe20008000000 */
[----:B------:R1:W-:Y:S01]  /*1c70*/  UTMALDG.3D [UR16], [UR30], desc[UR26] ;  /* 0x00001a101e0075b4 */ /* 0x0003e20008011000 */
[----:B------:R-:W-:Y:S01]  /*1c80*/  UIADD3 UR25, UPT, UPT, UR25, 0x1, URZ ;  /* 0x0000000119197890 */ /* 0x000fe2000fffe0ff */
[----:B------:R-:W-:-:S03]  /*1c90*/  UMOV UR32, UR7 ;  /* 0x0000000700207c82 */ /* 0x000fc60008000000 */
[----:B------:R-:W-:Y:S01]  /*1ca0*/  UISETP.NE.AND UP0, UPT, UR25, UR24, UPT ;  /* 0x000000181900728c */ /* 0x000fe2000bf05270 */
[----:B------:R1:W-:Y:S08]  /*1cb0*/  UTMALDG.3D [UR8], [UR28], desc[UR26] ;  /* 0x00001a081c0075b4 */ /* 0x0003f00008011000 */
[----:B------:R-:W-:Y:S05]  /*1cc0*/  BRA.U UP0, `(.L_x_31) ;  /* 0xfffffffd005c7547 */ /* 0x000fea000b83ffff */
.L_x_26:
[C---:B-1----:R-:W-:Y:S01]  /*1cd0*/  LEA R2, R14.reuse, UR5, 0x3 ;  /* 0x000000050e027c11 */ /* 0x042fe2000f8e18ff */
[----:B------:R-:W-:Y:S01]  /*1ce0*/  NOP ;  /* 0x0000000000007918 */ /* 0x000fe20000000000 */
[----:B----4-:R-:W-:Y:S02]  /*1cf0*/  SHF.L.U32 R3, R13, 0x1f, RZ ;  /* 0x0000001f0d037819 */ /* 0x010fe400000006ff */
[----:B------:R-:W-:Y:S02]  /*1d00*/  LEA R4, R14, UR5, 0x4 ;  /* 0x000000050e047c11 */ /* 0x000fe4000f8e20ff */
[----:B------:R-:W1:Y:S02]  /*1d10*/  SYNCS.PHASECHK.TRANS64.TRYWAIT P0, [R2+URZ+0xc0], R3 ;  /* 0x0000c003020075a7 */ /* 0x000e6400080011ff */
[----:B-1----:R-:W-:Y:S05]  /*1d20*/  @!P0 BRA `(.L_x_32) ;  /* 0x0000008000dc8947 */ /* 0x002fea0003800000 */
.L_x_119:
[----:B------:R-:W4:Y:S01]  /*1d30*/  LDS.128 R4, [R4+0x150] ;  /* 0x0001500004047984 */ /* 0x000f220000000c00 */
[----:B---3--:R-:W-:Y:S01]  /*1d40*/  ISETP.GE.AND P0, PT, R94, 0x1, PT ;  /* 0x000000015e00780c */ /* 0x008fe20003f06270 */
[----:B-1----:R-:W-:Y:S01]  /*1d50*/  VIADD R2, R2, 0xd0 ;  /* 0x000000d002027836 */ /* 0x002fe20000000000 */
[----:B------:R-:W-:Y:S01]  /*1d60*/  @!PT LDS RZ, [RZ] ;  /* 0x00000000fffff984 */ /* 0x000fe20000000800 */
[----:B------:R-:W-:Y:S01]  /*1d70*/  @!PT LDS RZ, [RZ] ;  /* 0x00000000fffff984 */ /* 0x000fe20000000800 */
[----:B------:R-:W-:Y:S01]  /*1d80*/  @!PT LDS RZ, [RZ] ;  /* 0x00000000fffff984 */ /* 0x000fe20000000800 */
[----:B------:R-:W-:Y:S01]  /*1d90*/  @!PT LDS RZ, [RZ] ;  /* 0x00000000fffff984 */ /* 0x000fe20000000800 */
[----:B------:R1:W-:Y:S06]  /*1da0*/  MEMBAR.ALL.CTA ;  /* 0x0000000000007992 */ /* 0x0003ec0000008000 */
[----:B-1----:R-:W1:Y:S01]  /*1db0*/  FENCE.VIEW.ASYNC.S ;  /* 0x00000000000073c6 */ /* 0x002e620000000000 */
[----:B------:R-:W-:-:S04]  /*1dc0*/  PRMT R2, RZ, 0x654, R2 ;  /* 0x00000654ff027816 */ /* 0x000fc80000000002 */
[----:B-1----:R1:W-:Y:S01]  /*1dd0*/  SYNCS.ARRIVE.TRANS64.RED.A1T0 RZ, [R2+URZ], RZ ;  /* 0x000000ff02ff79a7 */ /* 0x0023e200081004ff */
[----:B----4-:R-:W-:-:S13]  /*1de0*/  LOP3.LUT P2, RZ, R6, 0x1, RZ, 0xc0, !PT ;  /* 0x0000000106ff7812 */ /* 0x010fda000784c0ff */
[----:B------:R-:W-:Y:S01]  /*1df0*/  @P2 SHF.R.U32.HI R3, RZ, 0x10, R5 ;  /* 0x00000010ff032819 */ /* 0x000fe20000011605 */
[----:B------:R-:W-:Y:S01]  /*1e00*/  VOTEU.ANY UP0, P2 ;  /* 0x0000000000ff7886 */ /* 0x000fe20001000100 */
[----:B------:R-:W-:Y:S02]  /*1e10*/  @P2 MOV R11, R4 ;  /* 0x00000004000b2202 */ /* 0x000fe40000000f00 */
[----:B------:R-:W-:Y:S02]  /*1e20*/  @P2 R2UR.BROADCAST UR8, R3 ;  /* 0x00000000030822ca */ /* 0x000fe400008e0000 */
[----:B------:R-:W-:-:S11]  /*1e30*/  @P2 LOP3.LUT R8, R5, 0xffff, RZ, 0xc0, !PT ;  /* 0x0000ffff05082812 */ /* 0x000fd600078ec0ff */
[----:B------:R-:W-:Y:S01]  /*1e40*/  @UP0 UMOV UR36, UR8 ;  /* 0x0000000800240c82 */ /* 0x000fe20008000000 */
[----:B-1----:R-:W-:Y:S05]  /*1e50*/  @!P0 BRA `(.L_x_33) ;  /* 0x0000000000b88947 */ /* 0x002fea0003800000 */
[----:B------:R-:W2:Y:S01]  /*1e60*/  LDC.64 R4, c[0x0][0xb18] ;  /* 0x0002c600ff047b82 */ /* 0x000ea20000000a00 */
[----:B------:R-:W-:-:S07]  /*1e70*/  ISETP.NE.AND P3, PT, R94, 0x1, PT ;  /* 0x000000015e00780c */ /* 0x000fce0003f65270 */
[----:B------:R-:W1:Y:S08]  /*1e80*/  LDC.64 R6, c[0x0][0xb10] ;  /* 0x0002c400ff067b82 */ /* 0x000e700000000a00 */
[----:B------:R-:W3:Y:S08]  /*1e90*/  LDC R16, c[0x0][0xb20] ;  /* 0x0002c800ff107b82 */ /* 0x000ef00000000800 */
[----:B------:R-:W4:Y:S01]  /*1ea0*/  LDC R18, c[0x0][0xb0c] ;  /* 0x0002c300ff127b82 */ /* 0x000f220000000800 */
[----:B--2---:R-:W-:Y:S01]  /*1eb0*/  IMAD.HI.U32 R17, R0, R5, RZ ;  /* 0x0000000500117227 */ /* 0x004fe200078e00ff */
[----:B------:R-:W-:-:S03]  /*1ec0*/  ISETP.NE.AND P0, PT, R4, 0x1, PT ;  /* 0x000000010400780c */ /* 0x000fc60003f05270 */
[----:B------:R-:W-:-:S03]  /*1ed0*/  IMAD.HI.U32 R5, R8, R5, RZ ;  /* 0x0000000508057227 */ /* 0x000fc600078e00ff */
[----:B------:R-:W2:Y:S01]  /*1ee0*/  LDC.64 R2, c[0x0][0xb28] ;  /* 0x0002ca00ff027b82 */ /* 0x000ea20000000a00 */
[----:B-1----:R-:W-:-:S04]  /*1ef0*/  IMAD.HI.U32 R20, R9, R6, RZ ;  /* 0x0000000609147227 */ /* 0x002fc800078e00ff */
[----:B------:R-:W-:Y:S01]  /*1f00*/  IMAD.HI.U32 R22, R11, R6, RZ ;  /* 0x000000060b167227 */ /* 0x000fe200078e00ff */
[----:B------:R-:W-:Y:S02]  /*1f10*/  SHF.R.U32.HI R20, RZ, R7, R20 ;  /* 0x00000007ff147219 */ /* 0x000fe40000011614 */
[-C--:B---3--:R-:W-:Y:S02]  /*1f20*/  SHF.R.U32.HI R17, RZ, R16.reuse, R17 ;  /* 0x00000010ff117219 */ /* 0x088fe40000011611 */
[----:B------:R-:W-:Y:S02]  /*1f30*/  SHF.R.U32.HI R5, RZ, R16, R5 ;  /* 0x00000010ff057219 */ /* 0x000fe40000011605 */
[----:B------:R-:W-:Y:S02]  /*1f40*/  SEL R17, R0, R17, !P0 ;  /* 0x0000001100117207 */ /* 0x000fe40004000000 */
[----:B------:R-:W-:Y:S02]  /*1f50*/  SHF.R.U32.HI R22, RZ, R7, R22 ;  /* 0x00000007ff167219 */ /* 0x000fe40000011616 */
[----:B----4-:R-:W-:-:S02]  /*1f60*/  ISETP.NE.AND P1, PT, R18, 0x1, PT ;  /* 0x000000011200780c */ /* 0x010fc40003f25270 */
[----:B------:R-:W-:Y:S02]  /*1f70*/  SEL R5, R8, R5, !P0 ;  /* 0x0000000508057207 */ /* 0x000fe40004000000 */
[----:B------:R-:W-:Y:S02]  /*1f80*/  SEL R19, R9, R20, !P1 ;  /* 0x0000001409137207 */ /* 0x000fe40004800000 */
[----:B------:R-:W-:Y:S01]  /*1f90*/  SEL R7, R11, R22, !P1 ;  /* 0x000000160b077207 */ /* 0x000fe20004800000 */
[----:B--2---:R-:W-:-:S04]  /*1fa0*/  IMAD.HI.U32 R20, R17, R2, RZ ;  /* 0x0000000211147227 */ /* 0x004fc800078e00ff */
[----:B------:R-:W-:Y:S01]  /*1fb0*/  IMAD.HI.U32 R6, R19, R2, RZ ;  /* 0x0000000213067227 */ /* 0x000fe200078e00ff */
[----:B------:R-:W-:-:S04]  /*1fc0*/  @P3 SHF.R.U32.HI R17, RZ, R3, R20 ;  /* 0x00000003ff113219 */ /* 0x000fc80000011614 */
[----:B------:R-:W-:Y:S01]  /*1fd0*/  @P3 SHF.R.U32.HI R19, RZ, R3, R6 ;  /* 0x00000003ff133219 */ /* 0x000fe20000011606 */
[----:B------:R-:W-:-:S04]  /*1fe0*/  IMAD R17, R94, R17, RZ ;  /* 0x000000115e117224 */ /* 0x000fc800078e02ff */
[----:B------:R-:W-:Y:S01]  /*1ff0*/  IMAD R6, R94, R19, RZ ;  /* 0x000000135e067224 */ /* 0x000fe200078e02ff */
[C---:B------:R-:W-:Y:S02]  /*2000*/  ISETP.GE.AND P0, PT, R5.reuse, R17, PT ;  /* 0x000000110500720c */ /* 0x040fe40003f06270 */
[----:B------:R-:W-:Y:S02]  /*2010*/  IADD3 R17, PT, PT, -R5, RZ, RZ ;  /* 0x000000ff05117210 */ /* 0x000fe40007ffe1ff */
[----:B------:R-:W-:Y:S01]  /*2020*/  ISETP.GE.OR P0, PT, R7, R6, P0 ;  /* 0x000000060700720c */ /* 0x000fe20000706670 */
[----:B------:R-:W-:-:S04]  /*2030*/  IMAD.HI.U32 R6, R5, R2, RZ ;  /* 0x0000000205067227 */ /* 0x000fc800078e00ff */
[----:B------:R-:W-:Y:S01]  /*2040*/  IMAD R8, R4, R17, R8 ;  /* 0x0000001104087224 */ /* 0x000fe200078e0208 */
[----:B------:R-:W-:-:S04]  /*2050*/  SHF.R.U32.HI R6, RZ, R3, R6 ;  /* 0x00000003ff067219 */ /* 0x000fc80000011606 */
[----:B------:R-:W-:-:S03]  /*2060*/  SEL R6, R5, R6, !P3 ;  /* 0x0000000605067207 */ /* 0x000fc60005800000 */
[----:B------:R-:W-:-:S04]  /*2070*/  @!P0 IMAD.HI.U32 R16, R7, R2, RZ ;  /* 0x0000000207108227 */ /* 0x000fc800078e00ff */
[----:B------:R-:W-:Y:S01]  /*2080*/  IMAD.MOV R2, RZ, RZ, -R6 ;  /* 0x000000ffff027224 */ /* 0x000fe200078e0a06 */
[----:B------:R-:W-:-:S03]  /*2090*/  @!P0 SHF.R.U32.HI R16, RZ, R3, R16 ;  /* 0x00000003ff108219 */ /* 0x000fc60000011610 */
[----:B------:R-:W-:Y:S01]  /*20a0*/  IMAD R2, R94, R2, R5 ;  /* 0x000000025e027224 */ /* 0x000fe200078e0205 */
        /* <DEDUP_REMOVED lines=9> */
.L_x_33:
[----:B------:R-:W1:Y:S02]  /*2140*/  LDCU UR8, c[0x0][0xb30] ;  /* 0x00016600ff0877ac */ /* 0x000e640008000800 */
[----:B-1----:R-:W-:-:S09]  /*2150*/  UISETP.NE.AND UP0, UPT, UR8, 0x1, UPT ;  /* 0x000000010800788c */ /* 0x002fd2000bf05270 */
[----:B------:R-:W-:Y:S05]  /*2160*/  BRA.U UP0, `(.L_x_34) ;  /* 0x0000000100407547 */ /* 0x000fea000b800000 */
[----:B------:R-:W1:Y:S08]  /*2170*/  LDC.64 R4, c[0x0][0xb10] ;  /* 0x0002c400ff047b82 */ /* 0x000e700000000a00 */
[----:B------:R-:W3:Y:S08]  /*2180*/  LDC.64 R2, c[0x0][0xb18] ;  /* 0x0002c600ff027b82 */ /* 0x000ef00000000a00 */
[----:B------:R-:W4:Y:S08]  /*2190*/  LDC R6, c[0x0][0xb20] ;  /* 0x0002c800ff067b82 */ /* 0x000f300000000800 */
[----:B------:R-:W2:Y:S01]  /*21a0*/  LDC R16, c[0x0][0xb0c] ;  /* 0x0002c300ff107b82 */ /* 0x000ea20000000800 */
[----:B-1----:R-:W-:-:S05]  /*21b0*/  IMAD.HI.U32 R4, R11, R4, RZ ;  /* 0x000000040b047227 */ /* 0x002fca00078e00ff */
[----:B------:R-:W-:Y:S01]  /*21c0*/  SHF.R.U32.HI R4, RZ, R5, R4 ;  /* 0x00000005ff047219 */ /* 0x000fe20000011604 */
[----:B---3--:R-:W-:Y:S01]  /*21d0*/  IMAD.HI.U32 R3, R8, R3, RZ ;  /* 0x0000000308037227 */ /* 0x008fe200078e00ff */
[----:B------:R-:W-:-:S04]  /*21e0*/  ISETP.NE.AND P0, PT, R2, 0x1, PT ;  /* 0x000000010200780c */ /* 0x000fc80003f05270 */
[----:B----4-:R-:W-:-:S04]  /*21f0*/  SHF.R.U32.HI R3, RZ, R6, R3 ;  /* 0x00000006ff037219 */ /* 0x010fc80000011603 */
[----:B------:R-:W-:Y:S02]  /*2200*/  SEL R3, R8, R3, !P0 ;  /* 0x0000000308037207 */ /* 0x000fe40004000000 */
[----:B--2---:R-:W-:-:S04]  /*2210*/  ISETP.NE.AND P1, PT, R16, 0x1, PT ;  /* 0x000000011000780c */ /* 0x004fc80003f25270 */
[----:B------:R-:W-:-:S05]  /*2220*/  SEL R4, R11, R4, !P1 ;  /* 0x000000040b047207 */ /* 0x000fca0004800000 */
[----:B------:R-:W-:Y:S02]  /*2230*/  IMAD.IADD R5, R3, 0x1, -R4 ;  /* 0x0000000103057824 */ /* 0x000fe400078e0a04 */
[----:B------:R-:W-:Y:S02]  /*2240*/  IMAD.IADD R3, R4, 0x1, -R3 ;  /* 0x0000000104037824 */ /* 0x000fe400078e0a03 */
[----:B------:R-:W-:Y:S02]  /*2250*/  IMAD R11, R5, R16, R11 ;  /* 0x00000010050b7224 */ /* 0x000fe400078e020b */
[----:B------:R-:W-:-:S07]  /*2260*/  IMAD R8, R3, R2, R8 ;  /* 0x0000000203087224 */ /* 0x000fce00078e0208 */
.L_x_34:
[----:B------:R-:W-:Y:S01]  /*2270*/  VIADD R14, R14, 0x1 ;  /* 0x000000010e0e7836 */ /* 0x000fe20000000000 */
[----:B------:R-:W-:Y:S01]  /*2280*/  UPLOP3.LUT UP3, UPT, UPT, UPT, UPT, 0x80, 0x8 ;  /* 0x000000000008789c */ /* 0x000fe20003f6f070 */
[----:B------:R-:W-:Y:S02]  /*2290*/  IMAD.IADD R19, R11, 0x1, R120 ;  /* 0x000000010b137824 */ /* 0x000fe400078e0278 */
[----:B------:R-:W-:Y:S01]  /*22a0*/  IMAD.IADD R18, R8, 0x1, R67 ;  /* 0x0000000108127824 */ /* 0x000fe200078e0243 */
[----:B------:R-:W-:-:S04]  /*22b0*/  ISETP.NE.AND P0, PT, R14, 0x2, PT ;  /* 0x000000020e00780c */ /* 0x000fc80003f05270 */
[----:B------:R-:W-:Y:S02]  /*22c0*/  SEL R2, RZ, 0x1, P0 ;  /* 0x00000001ff027807 */ /* 0x000fe40000000000 */
[----:B------:R-:W-:Y:S02]  /*22d0*/  SEL R14, R14, RZ, P0 ;  /* 0x000000ff0e0e7207 */ /* 0x000fe40000000000 */
[----:B------:R-:W-:Y:S01]  /*22e0*/  LOP3.LUT R13, R13, R2, RZ, 0x3c, !PT ;  /* 0x000000020d0d7212 */ /* 0x000fe200078e3cff */
[----:B------:R-:W-:Y:S06]  /*22f0*/  @P2 BRA `(.L_x_35) ;  /* 0xfffffff000942947 */ /* 0x000fec000383ffff */
[----:B------:R-:W-:Y:S01]  /*2300*/  UIADD3 UR5, UPT, UPT, UR5, 0x40, URZ ;  /* 0x0000004005057890 */ /* 0x000fe2000fffe0ff */
[----:B------:R-:W-:-:S03]  /*2310*/  SHF.L.U32 R3, R15, 0x1f, RZ ;  /* 0x0000001f0f037819 */ /* 0x000fc600000006ff */
[----:B------:R-:W-:-:S09]  /*2320*/  ULEA UR4, UR7, UR5, 0x3 ;  /* 0x0000000507047291 */ /* 0x000fd2000f8e18ff */
[----:B------:R-:W1:Y:S02]  /*2330*/  SYNCS.PHASECHK.TRANS64.TRYWAIT P0, [UR4], R3 ;  /* 0x00000003ff0075a7 */ /* 0x000e640008001104 */
[----:B-1----:R-:W-:Y:S05]  /*2340*/  @!P0 BRA `(.L_x_36) ;  /* 0x0000007c00688947 */ /* 0x002fea0003800000 */
.L_x_121:
[----:B------:R-:W-:-:S04]  /*2350*/  UIADD3 UR6, UPT, UPT, UR7, 0x1, URZ ;  /* 0x0000000107067890 */ /* 0x000fc8000fffe0ff */
[----:B------:R-:W-:-:S04]  /*2360*/  UISETP.NE.AND UP0, UPT, UR6, 0x8, UPT ;  /* 0x000000080600788c */ /* 0x000fc8000bf05270 */
[----:B------:R-:W-:Y:S02]  /*2370*/  USEL UR7, URZ, 0x1, UP0 ;  /* 0x00000001ff077887 */ /* 0x000fe40008000000 */
[----:B------:R-:W-:-:S04]  /*2380*/  USEL UR6, UR6, URZ, UP0 ;  /* 0x000000ff06067287 */ /* 0x000fc80008000000 */
[----:B------:R-:W-:Y:S01]  /*2390*/  ULEA UR4, UR6, UR5, 0x3 ;  /* 0x0000000506047291 */ /* 0x000fe2000f8e18ff */
[----:B------:R-:W-:-:S04]  /*23a0*/  LOP3.LUT R2, R15, UR7, RZ, 0x3c, !PT ;  /* 0x000000070f027c12 */ /* 0x000fc8000f8e3cff */
[----:B-1----:R-:W-:-:S04]  /*23b0*/  SHF.L.U32 R3, R2, 0x1f, RZ ;  /* 0x0000001f02037819 */ /* 0x002fc800000006ff */
[----:B------:R-:W1:Y:S02]  /*23c0*/  SYNCS.PHASECHK.TRANS64.TRYWAIT P0, [UR4], R3 ;  /* 0x00000003ff0075a7 */ /* 0x000e640008001104 */
[----:B-1----:R-:W-:Y:S05]  /*23d0*/  @!P0 BRA `(.L_x_37) ;  /* 0x0000007c005c8947 */ /* 0x002fea0003800000 */
.L_x_123:
        /* <DEDUP_REMOVED lines=9> */
.L_x_125:
        /* <DEDUP_REMOVED lines=9> */
.L_x_127:
        /* <DEDUP_REMOVED lines=9> */
.L_x_129:
        /* <DEDUP_REMOVED lines=9> */
.L_x_131:
        /* <DEDUP_REMOVED lines=9> */
.L_x_133:
[----:B------:R-:W-:-:S04]  /*26b0*/  UIADD3 UR6, UPT, UPT, UR6, 0x1, URZ ;  /* 0x0000000106067890 */ /* 0x000fc8000fffe0ff */
[----:B------:R-:W-:-:S04]  /*26c0*/  UISETP.NE.AND UP0, UPT, UR6, 0x8, UPT ;  /* 0x000000080600788c */ /* 0x000fc8000bf05270 */
[----:B------:R-:W-:Y:S02]  /*26d0*/  USEL UR4, URZ, 0x1, UP0 ;  /* 0x00000001ff047887 */ /* 0x000fe40008000000 */
[----:B------:R-:W-:-:S04]  /*26e0*/  USEL UR6, UR6, URZ, UP0 ;  /* 0x000000ff06067287 */ /* 0x000fc80008000000 */
[----:B------:R-:W-:Y:S01]  /*26f0*/  ULEA UR6, UR6, UR5, 0x3 ;  /* 0x0000000506067291 */ /* 0x000fe2000f8e18ff */
[----:B-1----:R-:W-:-:S04]  /*2700*/  LOP3.LUT R3, R2, UR4, RZ, 0x3c, !PT ;  /* 0x0000000402037c12 */ /* 0x002fc8000f8e3cff */
[----:B------:R-:W-:Y:S01]  /*2710*/  SHF.L.U32 R3, R3, 0x1f, RZ ;  /* 0x0000001f03037819 */ /* 0x000fe200000006ff */
[----:B--2---:R-:W-:-:S07]  /*2720*/  IMAD.U32 R0, RZ, RZ, UR6 ;  /* 0x00000006ff007e24 */ /* 0x004fce000f8e00ff */
.L_x_43:
[----:B-1----:R1:W2:Y:S02]  /*2730*/  SYNCS.PHASECHK.TRANS64.TRYWAIT P0, [R0+URZ], R3 ;  /* 0x00000003000075a7 */ /* 0x0022a400080011ff */
[----:B--2---:R-:W-:Y:S05]  /*2740*/  @!P0 NANOSLEEP.SYNCS 0x989680 ;  /* 0x009896800000895d */ /* 0x004fea0003900000 */
[----:B------:R-:W2:Y:S02]  /*2750*/  @!P0 SYNCS.PHASECHK.TRANS64 P0, [R0+URZ], R3 ;  /* 0x00000003000085a7 */ /* 0x000ea400080010ff */
[----:B--2---:R-:W-:Y:S05]  /*2760*/  @P0 EXIT ;  /* 0x000000000000094d */ /* 0x004fea0003800000 */
[----:B------:R-:W-:Y:S05]  /*2770*/  BRA `(.L_x_43) ;  /* 0xfffffffc00ec7947 */ /* 0x000fea000383ffff */
.L_x_17:
[----:B------:R-:W-:-:S04]  /*2780*/  UISETP.NE.AND UP1, UPT, UR4, URZ, UPT ;  /* 0x000000ff0400728c */ /* 0x000fc8000bf25270 */
[----:B------:R-:W-:-:S09]  /*2790*/  UISETP.NE.OR UP1, UPT, UR8, 0x1, UP1 ;  /* 0x000000010800788c */ /* 0x000fd20008f25670 */
[----:B------:R-:W-:Y:S05]  /*27a0*/  BRA.U UP1, `(.L_x_44) ;  /* 0x0000000501487547 */ /* 0x000fea000b800000 */
[----:B------:R-:W-:Y:S01]  /*27b0*/  ISETP.NE.AND P2, PT, R2, RZ, PT ;  /* 0x000000ff0200720c */ /* 0x000fe20003f45270 */
[----:B------:R-:W-:Y:S01]  /*27c0*/  IMAD.MOV.U32 R12, RZ, RZ, 0x1 ;  /* 0x00000001ff0c7424 */ /* 0x000fe200078e00ff */
[----:B------:R-:W-:Y:S02]  /*27d0*/  CS2R R10, SRZ ;  /* 0x00000000000a7805 */ /* 0x000fe4000001ff00 */
[----:B------:R-:W-:Y:S01]  /*27e0*/  CS2R R8, SRZ ;  /* 0x0000000000087805 */ /* 0x000fe2000001ff00 */
[----:B------:R-:W-:Y:S01]  /*27f0*/  UMOV UR6, 0x400 ;  /* 0x0000040000067882 */ /* 0x000fe20000000000 */
[----:B------:R-:W-:Y:S01]  /*2800*/  UMOV UR7, URZ ;  /* 0x000000ff00077c82 */ /* 0x000fe20008000000 */
[----:B------:R-:W-:-:S12]  /*2810*/  ULEA UR6, UR4, UR6, 0x18 ;  /* 0x0000000604067291 */ /* 0x000fd8000f8ec0ff */
.L_x_48:
[----:B------:R-:W-:Y:S02]  /*2820*/  LEA R0, R8, UR6, 0x3 ;  /* 0x0000000608007c11 */ /* 0x000fe4000f8e18ff */
[----:B------:R-:W-:-:S03]  /*2830*/  SHF.L.U32 R5, R9, 0x1f, RZ ;  /* 0x0000001f09057819 */ /* 0x000fc600000006ff */
[----:B------:R-:W-:Y:S01]  /*2840*/  VIADD R4, R0, 0x130 ;  /* 0x0000013000047836 */ /* 0x000fe20000000000 */
[----:B------:R-:W1:Y:S02]  /*2850*/  SYNCS.PHASECHK.TRANS64.TRYWAIT P0, [R0+URZ+0x120], R5 ;  /* 0x00012005000075a7 */ /* 0x000e6400080011ff */
[----:B-1----:R-:W-:Y:S05]  /*2860*/  @!P0 BRA `(.L_x_45) ;  /* 0x0000007800c88947 */ /* 0x002fea0003800000 */
.L_x_134:
[----:B------:R-:W-:Y:S01]  /*2870*/  ULEA UR5, UR7, UR6, 0x3 ;  /* 0x0000000607057291 */ /* 0x000fe2000f8e18ff */
[----:B------:R-:W-:Y:S02]  /*2880*/  PRMT R4, RZ, 0x654, R4 ;  /* 0x00000654ff047816 */ /* 0x000fe40000000004 */
[----:B-1----:R-:W-:Y:S01]  /*2890*/  SHF.L.U32 R5, R12, 0x1f, RZ ;  /* 0x0000001f0c057819 */ /* 0x002fe200000006ff */
[----:B------:R-:W-:Y:S01]  /*28a0*/  UIADD3 UR4, UPT, UPT, UR5, 0xc0, URZ ;  /* 0x000000c005047890 */ /* 0x000fe2000fffe0ff */
[----:B------:R1:W-:Y:S05]  /*28b0*/  SYNCS.ARRIVE.TRANS64.RED.A1T0 RZ, [R4+URZ], RZ ;  /* 0x000000ff04ff79a7 */ /* 0x0003ea00081004ff */
[----:B------:R-:W-:Y:S01]  /*28c0*/  IMAD.U32 R7, RZ, RZ, UR4 ;  /* 0x00000004ff077e24 */ /* 0x000fe2000f8e00ff */
[----:B------:R-:W2:Y:S04]  /*28d0*/  SYNCS.PHASECHK.TRANS64.TRYWAIT P0, [UR5+0xd0], R5 ;  /* 0x0000d005ff0075a7 */ /* 0x000ea80008001105 */
[----:B------:R-:W-:Y:S01]  /*28e0*/  PRMT R6, R2, 0x654, R7 ;  /* 0x0000065402067816 */ /* 0x000fe20000000007 */
[----:B-1----:R-:W-:Y:S01]  /*28f0*/  @!P2 IMAD.MOV.U32 R4, RZ, RZ, 0x10 ;  /* 0x00000010ff04a424 */ /* 0x002fe200078e00ff */
[----:B--2---:R-:W-:Y:S06]  /*2900*/  @!P0 BRA `(.L_x_46) ;  /* 0x0000007800b48947 */ /* 0x004fec0003800000 */
.L_x_136:
[----:B------:R-:W-:Y:S01]  /*2910*/  ULEA UR4, UR7, UR6, 0x4 ;  /* 0x0000000607047291 */ /* 0x000fe2000f8e20ff */
[----:B------:R-:W-:Y:S01]  /*2920*/  SEL R3, R6, R3, !P2 ;  /* 0x0000000306037207 */ /* 0x000fe20005000000 */
[----:B------:R-:W-:Y:S01]  /*2930*/  UIADD3 UR5, UPT, UPT, UR5, 0xc0, URZ ;  /* 0x000000c005057890 */ /* 0x000fe2000fffe0ff */
[----:B-1----:R-:W-:Y:S01]  /*2940*/  LEA R0, R11, UR6, 0x3 ;  /* 0x000000060b007c11 */ /* 0x002fe2000f8e18ff */
[----:B------:R-:W-:Y:S01]  /*2950*/  UIADD3 UR4, UPT, UPT, UR4, 0x150, URZ ;  /* 0x0000015004047890 */ /* 0x000fe2000fffe0ff */
[----:B------:R-:W-:Y:S01]  /*2960*/  SHF.L.U32 R5, R10, 0x1f, RZ ;  /* 0x0000001f0a057819 */ /* 0x000fe200000006ff */
[----:B------:R1:W-:Y:S01]  /*2970*/  @!P2 SYNCS.ARRIVE.TRANS64.RED RZ, [R3+URZ], R4 ;  /* 0x0000000403ffa9a7 */ /* 0x0003e200080004ff */
[----:B------:R-:W-:Y:S01]  /*2980*/  UIADD3 UR7, UPT, UPT, UR7, 0x1, URZ ;  /* 0x0000000107077890 */ /* 0x000fe2000fffe0ff */
[----:B------:R-:W-:-:S03]  /*2990*/  VIADD R8, R8, 0x1 ;  /* 0x0000000108087836 */ /* 0x000fc60000000000 */
[----:B------:R-:W-:Y:S02]  /*29a0*/  UISETP.NE.AND UP0, UPT, UR7, 0x2, UPT ;  /* 0x000000020700788c */ /* 0x000fe4000bf05270 */
[----:B------:R-:W-:Y:S06]  /*29b0*/  UGETNEXTWORKID.BROADCAST [UR4], [UR5] ;  /* 0x00000000040073ca */ /* 0x000fec0008000100 */
[----:B------:R-:W-:Y:S01]  /*29c0*/  USEL UR4, URZ, 0x1, UP0 ;  /* 0x00000001ff047887 */ /* 0x000fe20008000000 */
[----:B------:R-:W-:Y:S01]  /*29d0*/  ISETP.NE.AND P0, PT, R8, 0x2, PT ;  /* 0x000000020800780c */ /* 0x000fe20003f05270 */
[----:B------:R-:W-:Y:S01]  /*29e0*/  USEL UR7, UR7, URZ, UP0 ;  /* 0x000000ff07077287 */ /* 0x000fe20008000000 */
[----:B------:R-:W2:Y:S03]  /*29f0*/  SYNCS.PHASECHK.TRANS64.TRYWAIT P1, [R0+URZ+0xc0], R5 ;  /* 0x0000c005000075a7 */ /* 0x000ea600080211ff */
[----:B------:R-:W-:Y:S01]  /*2a00*/  LOP3.LUT R12, R12, UR4, RZ, 0x3c, !PT ;  /* 0x000000040c0c7c12 */ /* 0x000fe2000f8e3cff */
[----:B-12---:R-:W-:Y:S07]  /*2a10*/  @!P1 BRA `(.L_x_47) ;  /* 0x0000007800889947 */ /* 0x006fee0003800000 */
.L_x_137:
[C---:B------:R-:W-:Y:S01]  /*2a20*/  LEA R4, R11.reuse, UR6, 0x4 ;  /* 0x000000060b047c11 */ /* 0x040fe2000f8e20ff */
[----:B-1----:R-:W-:Y:S01]  /*2a30*/  VIADD R0, R0, 0xd0 ;  /* 0x000000d000007836 */ /* 0x002fe20000000000 */
[----:B------:R-:W-:Y:S01]  /*2a40*/  SEL R8, R8, RZ, P0 ;  /* 0x000000ff08087207 */ /* 0x000fe20000000000 */
[----:B------:R-:W-:-:S03]  /*2a50*/  VIADD R11, R11, 0x1 ;  /* 0x000000010b0b7836 */ /* 0x000fc60000000000 */
[----:B------:R-:W1:Y:S01]  /*2a60*/  LDS.128 R4, [R4+0x150] ;  /* 0x0001500004047984 */ /* 0x000e620000000c00 */
[----:B------:R-:W-:Y:S02]  /*2a70*/  PRMT R0, RZ, 0x654, R0 ;  /* 0x00000654ff007816 */ /* 0x000fe40000000000 */
[C---:B------:R-:W-:Y:S01]  /*2a80*/  ISETP.NE.AND P1, PT, R11.reuse, 0x2, PT ;  /* 0x000000020b00780c */ /* 0x040fe20003f25270 */
[----:B------:R-:W-:Y:S01]  /*2a90*/  @!PT LDS RZ, [RZ] ;  /* 0x00000000fffff984 */ /* 0x000fe20000000800 */
[----:B------:R-:W-:Y:S01]  /*2aa0*/  @!PT LDS RZ, [RZ] ;  /* 0x00000000fffff984 */ /* 0x000fe20000000800 */
[----:B------:R-:W-:Y:S01]  /*2ab0*/  @!PT LDS RZ, [RZ] ;  /* 0x00000000fffff984 */ /* 0x000fe20000000800 */
[----:B------:R-:W-:Y:S01]  /*2ac0*/  @!PT LDS RZ, [RZ] ;  /* 0x00000000fffff984 */ /* 0x000fe20000000800 */
[----:B------:R2:W-:Y:S06]  /*2ad0*/  MEMBAR.ALL.CTA ;  /* 0x0000000000007992 */ /* 0x0005ec0000008000 */
[----:B--2---:R-:W2:Y:S01]  /*2ae0*/  FENCE.VIEW.ASYNC.S ;  /* 0x00000000000073c6 */ /* 0x004ea20000000000 */
[----:B------:R-:W-:Y:S01]  /*2af0*/  SEL R11, R11, RZ, P1 ;  /* 0x000000ff0b0b7207 */ /* 0x000fe20000800000 */
[----:B--2---:R2:W-:Y:S01]  /*2b00*/  SYNCS.ARRIVE.TRANS64.RED.A1T0 RZ, [R0+URZ], RZ ;  /* 0x000000ff00ff79a7 */ /* 0x0045e200081004ff */
[----:B-1----:R-:W-:-:S02]  /*2b10*/  LOP3.LUT P3, RZ, R6, 0x1, RZ, 0xc0, !PT ;  /* 0x0000000106ff7812 */ /* 0x002fc4000786c0ff */
[----:B------:R-:W-:-:S04]  /*2b20*/  SEL R5, RZ, 0x1, P1 ;  /* 0x00000001ff057807 */ /* 0x000fc80000800000 */
[----:B------:R-:W-:Y:S02]  /*2b30*/  LOP3.LUT R10, R10, R5, RZ, 0x3c, !PT ;  /* 0x000000050a0a7212 */ /* 0x000fe400078e3cff */
[----:B--2---:R-:W-:-:S04]  /*2b40*/  SEL R0, RZ, 0x1, P0 ;  /* 0x00000001ff007807 */ /* 0x004fc80000000000 */
[----:B------:R-:W-:Y:S01]  /*2b50*/  LOP3.LUT R9, R9, R0, RZ, 0x3c, !PT ;  /* 0x0000000009097212 */ /* 0x000fe200078e3cff */
[----:B------:R-:W-:Y:S06]  /*2b60*/  @P3 BRA `(.L_x_48) ;  /* 0xfffffffc002c3947 */ /* 0x000fec000383ffff */
[----:B------:R-:W-:Y:S01]  /*2b70*/  ULEA UR5, UR7, UR6, 0x3 ;  /* 0x0000000607057291 */ /* 0x000fe2000f8e18ff */
[----:B------:R-:W-:-:S08]  /*2b80*/  SHF.L.U32 R3, R12, 0x1f, RZ ;  /* 0x0000001f0c037819 */ /* 0x000fd000000006ff */
[----:B------:R-:W1:Y:S02]  /*2b90*/  SYNCS.PHASECHK.TRANS64 P0, [UR5+0xd0], R3 ;  /* 0x0000d003ff0075a7 */ /* 0x000e640008001005 */
[----:B-1----:R-:W-:Y:S05]  /*2ba0*/  @P0 BRA `(.L_x_49) ;  /* 0x0000000000080947 */ /* 0x002fea0003800000 */
[----:B------:R-:W1:Y:S02]  /*2bb0*/  SYNCS.PHASECHK.TRANS64.TRYWAIT P0, [UR5+0xd0], R3 ;  /* 0x0000d003ff0075a7 */ /* 0x000e640008001105 */
[----:B-1----:R-:W-:Y:S05]  /*2bc0*/  @!P0 BRA `(.L_x_50) ;  /* 0x0000007800308947 */ /* 0x002fea0003800000 */
.L_x_49:
[----:B------:R-:W-:-:S04]  /*2bd0*/  UIADD3 UR4, UPT, UPT, UR7, 0x1, URZ ;  /* 0x0000000107047890 */ /* 0x000fc8000fffe0ff */
[----:B------:R-:W-:-:S04]  /*2be0*/  UISETP.NE.AND UP0, UPT, UR4, 0x2, UPT ;  /* 0x000000020400788c */ /* 0x000fc8000bf05270 */
[----:B------:R-:W-:Y:S02]  /*2bf0*/  USEL UR8, URZ, 0x1, UP0 ;  /* 0x00000001ff087887 */ /* 0x000fe40008000000 */
[----:B------:R-:W-:-:S04]  /*2c00*/  USEL UR4, UR4, URZ, UP0 ;  /* 0x000000ff04047287 */ /* 0x000fc80008000000 */
[----:B------:R-:W-:Y:S01]  /*2c10*/  ULEA UR4, UR4, UR6, 0x3 ;  /* 0x0000000604047291 */ /* 0x000fe2000f8e18ff */
[----:B-1----:R-:W-:-:S04]  /*2c20*/  LOP3.LUT R3, R12, UR8, RZ, 0x3c, !PT ;  /* 0x000000080c037c12 */ /* 0x002fc8000f8e3cff */
[----:B------:R-:W-:-:S04]  /*2c30*/  SHF.L.U32 R0, R3, 0x1f, RZ ;  /* 0x0000001f03007819 */ /* 0x000fc800000006ff */
[----:B------:R-:W1:Y:S02]  /*2c40*/  SYNCS.PHASECHK.TRANS64 P0, [UR4+0xd0], R0 ;  /* 0x0000d000ff0075a7 */ /* 0x000e640008001004 */
[----:B-1----:R-:W-:Y:S05]  /*2c50*/  @P0 EXIT ;  /* 0x000000000000094d */ /* 0x002fea0003800000 */
[----:B------:R-:W-:Y:S02]  /*2c60*/  SHF.L.U32 R3, R3, 0x1f, RZ ;  /* 0x0000001f03037819 */ /* 0x000fe400000006ff */
[----:B------:R-:W-:-:S07]  /*2c70*/  MOV R0, UR4 ;  /* 0x0000000400007c02 */ /* 0x000fce0008000f00 */
.L_x_51:
[----:B-1----:R1:W2:Y:S02]  /*2c80*/  SYNCS.PHASECHK.TRANS64.TRYWAIT P0, [R0+URZ+0xd0], R3 ;  /* 0x0000d003000075a7 */ /* 0x0022a400080011ff */
[----:B--2---:R-:W-:Y:S05]  /*2c90*/  @!P0 NANOSLEEP.SYNCS 0x989680 ;  /* 0x009896800000895d */ /* 0x004fea0003900000 */
[----:B------:R-:W2:Y:S02]  /*2ca0*/  @!P0 SYNCS.PHASECHK.TRANS64 P0, [R0+URZ+0xd0], R3 ;  /* 0x0000d003000085a7 */ /* 0x000ea400080010ff */
[----:B--2---:R-:W-:Y:S05]  /*2cb0*/  @P0 EXIT ;  /* 0x000000000000094d */ /* 0x004fea0003800000 */
[----:B------:R-:W-:Y:S05]  /*2cc0*/  BRA `(.L_x_51) ;  /* 0xfffffffc00ec7947 */ /* 0x000fea000383ffff */
.L_x_44:
[----:B------:R-:W-:-:S09]  /*2cd0*/  UISETP.NE.AND UP1, UPT, UR8, URZ, UPT ;  /* 0x000000ff0800728c */ /* 0x000fd2000bf25270 */
[----:B------:R-:W-:Y:S05]  /*2ce0*/  BRA.U UP1, `(.L_x_52) ;  /* 0x0000000d01b47547 */ /* 0x000fea000b800000 */
[----:B------:R-:W-:Y:S01]  /*2cf0*/  UMOV UR5, 0x40 ;  /* 0x0000004000057882 */ /* 0x000fe20000000000 */
[----:B------:R-:W-:Y:S01]  /*2d00*/  NOP ;  /* 0x0000000000007918 */ /* 0x000fe20000000000 */
[----:B------:R-:W-:Y:S01]  /*2d10*/  ULEA UR5, UR4, UR5, 0x18 ;  /* 0x0000000504057291 */ /* 0x000fe2000f8ec0ff */
[----:B------:R-:W-:Y:S02]  /*2d20*/  UMOV UR6, 0x400 ;  /* 0x0000040000067882 */ /* 0x000fe40000000000 */
[----:B------:R-:W-:-:S06]  /*2d30*/  ULEA UR6, UR4, UR6, 0x18 ;  /* 0x0000000604067291 */ /* 0x000fcc000f8ec0ff */
[----:B------:R-:W1:Y:S02]  /*2d40*/  LDS.U8 R0, [UR5+0x1c] ;  /* 0x00001c05ff007984 */ /* 0x000e640008000000 */
[----:B-1----:R-:W-:-:S13]  /*2d50*/  ISETP.NE.AND P0, PT, R0, RZ, PT ;  /* 0x000000ff0000720c */ /* 0x002fda0003f05270 */
[----:B------:R-:W-:Y:S05]  /*2d60*/  @P0 BRA `(.L_x_53) ;  /* 0x0000000000580947 */ /* 0x000fea0003800000 */
[----:B------:R-:W-:-:S13]  /*2d70*/  ELECT P0, URZ, PT ;  /* 0x0000000000ff782f */ /* 0x000fda0003800000 */
[----:B------:R-:W-:Y:S05]  /*2d80*/  @!P0 BRA `(.L_x_54) ;  /* 0x0000000000608947 */ /* 0x000fea0003800000 */
[----:B------:R-:W-:Y:S01]  /*2d90*/  UMOV UR4, 0x10 ;  /* 0x0000001000047882 */ /* 0x000fe20000000000 */
[----:B------:R-:W-:Y:S01]  /*2da0*/  HFMA2 R0, -RZ, RZ, 0, 5.9604644775390625e-08 ;  /* 0x00000001ff007431 */ /* 0x000fe200000001ff */
[----:B------:R-:W-:-:S03]  /*2db0*/  MOV R2, 0xffff ;  /* 0x0000ffff00027802 */ /* 0x000fc60000000f00 */
[----:B------:R-:W-:Y:S04]  /*2dc0*/  DEPBAR.LE SB1, 0x36 ;  /* 0x00009d800000791a */ /* 0x000fe80000000000 */
[----:B------:R-:W1:Y:S02]  /*2dd0*/  UTCATOMSWS.FIND_AND_SET.ALIGN UP0, UR4, UR4 ;  /* 0x00000004000475e3 */ /* 0x000e640008000800 */
[----:B-1----:R-:W-:Y:S01]  /*2de0*/  MOV R3, UR4 ;  /* 0x0000000400037c02 */ /* 0x002fe20008000f00 */
[----:B------:R-:W-:Y:S06]  /*2df0*/  BRA.U UP0, `(.L_x_55) ;  /* 0x0000000100187547 */ /* 0x000fec000b800000 */
.L_x_56:
[----:B------:R-:W-:Y:S05]  /*2e00*/  NANOSLEEP 0x64 ;  /* 0x000000640000795d */ /* 0x000fea0003800000 */
[----:B------:R-:W-:-:S05]  /*2e10*/  UMOV UR4, 0x10 ;  /* 0x0000001000047882 */ /* 0x000fca0000000000 */
[----:B------:R-:W-:Y:S04]  /*2e20*/  DEPBAR.LE SB1, 0x36 ;  /* 0x00009d800000791a */ /* 0x000fe80000000000 */
[----:B------:R-:W1:Y:S02]  /*2e30*/  UTCATOMSWS.FIND_AND_SET.ALIGN UP0, UR4, UR4 ;  /* 0x00000004000475e3 */ /* 0x000e640008000800 */
[----:B-1----:R-:W-:Y:S01]  /*2e40*/  MOV R3, UR4 ;  /* 0x0000000400037c02 */ /* 0x002fe20008000f00 */
[----:B------:R-:W-:Y:S05]  /*2e50*/  BRA.U !UP0, `(.L_x_56) ;  /* 0xfffffffd08e87547 */ /* 0x000fea000b83ffff */
.L_x_55:
[-C--:B------:R-:W-:Y:S02]  /*2e60*/  SHF.L.U32 R2, R2, R3.reuse, RZ ;  /* 0x0000000302027219 */ /* 0x080fe400000006ff */
[----:B------:R-:W-:Y:S01]  /*2e70*/  SHF.L.U32 R0, R0, R3, RZ ;  /* 0x0000000300007219 */ /* 0x000fe200000006ff */
[----:B------:R-:W-:Y:S02]  /*2e80*/  IMAD.SHL.U32 R3, R3, 0x20, RZ ;  /* 0x0000002003037824 */ /* 0x000fe400078e00ff */
[----:B------:R1:W-:Y:S04]  /*2e90*/  ATOMS.OR RZ, [UR5+0x14], R2 ;  /* 0x00001402ffff798c */ /* 0x0003e8000b000005 */
[----:B------:R1:W-:Y:S04]  /*2ea0*/  ATOMS.OR RZ, [UR5+0x18], R0 ;  /* 0x00001800ffff798c */ /* 0x0003e8000b000005 */
[----:B------:R1:W-:Y:S01]  /*2eb0*/  STS [UR6+0x170], R3 ;  /* 0x00017003ff007988 */ /* 0x0003e20008000806 */
[----:B------:R-:W-:Y:S05]  /*2ec0*/  BRA `(.L_x_54) ;  /* 0x0000000000107947 */ /* 0x000fea0003800000 */
.L_x_53:
[----:B------:R-:W-:Y:S02]  /*2ed0*/  MOV R0, 0xffffffff ;  /* 0xffffffff00007802 */ /* 0x000fe40000000f00 */
[----:B------:R-:W-:-:S03]  /*2ee0*/  MOV R2, 0x2f10 ;  /* 0x00002f1000027802 */ /* 0x000fc60000000f00 */
[----:B------:R1:W-:Y:S04]  /*2ef0*/  STS [UR6+0x170], R0 ;  /* 0x00017000ff007988 */ /* 0x0003e80008000806 */
[----:B-1-3-5:R-:W-:Y:S05]  /*2f00*/  CALL.REL.NOINC `($__internal_1_$__cuda_sm10x_tcgen05_guardrail_trap_phase_invalid_during_alloc) ;  /* 0x0000007800f07944 */ /* 0x02afea0003c00000 */
.L_x_54:
[----:B------:R-:W-:Y:S05]  /*2f10*/  WARPSYNC.ALL ;  /* 0x0000000000007948 */ /* 0x000fea0003800000 */
[----:B------:R-:W2:Y:S01]  /*2f20*/  S2UR UR5, SR_CgaCtaId ;  /* 0x00000000000579c3 */ /* 0x000ea20000008800 */
[----:B------:R-:W-:Y:S01]  /*2f30*/  UMOV UR4, 0x400 ;  /* 0x0000040000047882 */ /* 0x000fe20000000000 */
[----:B------:R-:W-:-:S06]  /*2f40*/  NOP ;  /* 0x0000000000007918 */ /* 0x000fcc0000000000 */
[----:B------:R-:W-:Y:S06]  /*2f50*/  BAR.ARV 0x6, 0xa0 ;  /* 0x0182800000007b1d */ /* 0x000fec0000002000 */
[----:B------:R-:W4:Y:S01]  /*2f60*/  LDCU UR7, c[0x0][0x38c] ;  /* 0x00007180ff0777ac */ /* 0x000f220008000800 */
[----:B------:R-:W-:Y:S01]  /*2f70*/  IMAD.MOV.U32 R11, RZ, RZ, 0x1 ;  /* 0x00000001ff0b7424 */ /* 0x000fe200078e00ff */
[----:B------:R-:W-:Y:S01]  /*2f80*/  CS2R R8, SRZ ;  /* 0x0000000000087805 */ /* 0x000fe2000001ff00 */
[----:B------:R-:W-:Y:S01]  /*2f90*/  IMAD.MOV.U32 R10, RZ, RZ, RZ ;  /* 0x000000ffff0a7224 */ /* 0x000fe200078e00ff */
[----:B------:R-:W3:Y:S01]  /*2fa0*/  LDCU UR6, c[0x0][0x38c] ;  /* 0x00007180ff0677ac */ /* 0x000ee20008000800 */
[----:B------:R-:W-:Y:S01]  /*2fb0*/  UMOV UR15, URZ ;  /* 0x000000ff000f7c82 */ /* 0x000fe20008000000 */
[----:B------:R-:W-:Y:S01]  /*2fc0*/  UMOV UR14, URZ ;  /* 0x000000ff000e7c82 */ /* 0x000fe20008000000 */
[----:B--2---:R-:W-:Y:S01]  /*2fd0*/  ULEA UR5, UR5, UR4, 0x18 ;  /* 0x0000000405057291 */ /* 0x004fe2000f8ec0ff */
[----:B------:R-:W-:Y:S01]  /*2fe0*/  UMOV UR24, 0x0 ;  /* 0x0000000000187882 */ /* 0x000fe20000000000 */
[----:B------:R-:W-:-:S02]  /*2ff0*/  UMOV UR25, 0x8100010 ;  /* 0x0810001000197882 */ /* 0x000fc40000000000 */
[----:B------:R-:W-:Y:S02]  /*3000*/  UIADD3 UR10, UPT, UPT, UR5, 0x6400, URZ ;  /* 0x00006400050a7890 */ /* 0x000fe4000fffe0ff */
[----:B------:R-:W-:Y:S02]  /*3010*/  UIADD3 UR11, UPT, UPT, UR5, 0x26400, URZ ;  /* 0x00026400050b7890 */ /* 0x000fe4000fffe0ff */
[----:B----4-:R-:W-:Y:S01]  /*3020*/  UIADD3 UR7, UPT, UPT, UR7, 0x3f, URZ ;  /* 0x0000003f07077890 */ /* 0x010fe2000fffe0ff */
[----:B-1----:R-:W1:Y:S01]  /*3030*/  LDS R0, [UR5+0x170] ;  /* 0x00017005ff007984 */ /* 0x002e620008000800 */
[----:B------:R-:W-:Y:S02]  /*3040*/  USHF.R.U32.HI UR10, URZ, 0x4, UR10 ;  /* 0x00000004ff0a7899 */ /* 0x000fe4000801160a */
[----:B------:R-:W-:Y:S02]  /*3050*/  USHF.R.S32.HI UR4, URZ, 0x1f, UR7 ;  /* 0x0000001fff047899 */ /* 0x000fe40008011407 */
[----:B------:R-:W-:-:S02]  /*3060*/  USHF.R.U32.HI UR11, URZ, 0x4, UR11 ;  /* 0x00000004ff0b7899 */ /* 0x000fc4000801160b */
[----:B------:R-:W-:Y:S02]  /*3070*/  ULEA.HI UR4, UR4, UR7, URZ, 0x6 ;  /* 0x0000000704047291 */ /* 0x000fe4000f8f30ff */
[----:B------:R-:W-:Y:S02]  /*3080*/  ULOP3.LUT UR10, UR10, 0x3fff, URZ, 0xc0, !UPT ;  /* 0x00003fff0a0a7892 */ /* 0x000fe4000f8ec0ff */
[----:B------:R-:W-:Y:S02]  /*3090*/  USHF.R.S32.HI UR4, URZ, 0x6, UR4 ;  /* 0x00000006ff047899 */ /* 0x000fe40008011404 */
[----:B------:R-:W-:Y:S02]  /*30a0*/  ULOP3.LUT UR11, UR11, 0x3fff, URZ, 0xc0, !UPT ;  /* 0x00003fff0b0b7892 */ /* 0x000fe4000f8ec0ff */
[----:B------:R-:W-:Y:S01]  /*30b0*/  UISETP.LT.AND UP0, UPT, UR4, 0x1, UPT ;  /* 0x000000010400788c */ /* 0x000fe2000bf01270 */
[----:B------:R-:W-:Y:S01]  /*30c0*/  UMOV UR22, 0x0 ;  /* 0x0000000000167882 */ /* 0x000fe20000000000 */
[----:B------:R-:W-:-:S02]  /*30d0*/  UMOV UR23, 0x8100010 ;  /* 0x0810001000177882 */ /* 0x000fc40000000000 */
[----:B------:R-:W-:Y:S02]  /*30e0*/  USEL UR9, UR4, 0x1, !UP0 ;  /* 0x0000000104097887 */ /* 0x000fe4000c000000 */
[----:B------:R-:W-:Y:S02]  /*30f0*/  ULOP3.LUT UR10, UR10, 0x10000, URZ, 0xfc, !UPT ;  /* 0x000100000a0a7892 */ /* 0x000fe4000f8efcff */
[----:B------:R-:W-:Y:S02]  /*3100*/  ULOP3.LUT UR11, UR11, 0x10000, URZ, 0xfc, !UPT ;  /* 0x000100000b0b7892 */ /* 0x000fe4000f8efcff */
[----:B------:R-:W-:Y:S02]  /*3110*/  UIADD3 UR9, UPT, UPT, -UR9, URZ, URZ ;  /* 0x000000ff09097290 */ /* 0x000fe4000fffe1ff */
[----:B---3--:R-:W-:Y:S01]  /*3120*/  UISETP.GE.AND UP3, UPT, UR6, 0x1, UPT ;  /* 0x000000010600788c */ /* 0x008fe2000bf66270 */
[----:B------:R-:W-:Y:S01]  /*3130*/  UMOV UR20, 0x0 ;  /* 0x0000000000147882 */ /* 0x000fe20000000000 */
[----:B------:R-:W-:Y:S01]  /*3140*/  UMOV UR21, 0x8100010 ;  /* 0x0810001000157882 */ /* 0x000fe20000000000 */
[----:B------:R-:W-:Y:S01]  /*3150*/  UMOV UR18, 0x0 ;  /* 0x0000000000127882 */ /* 0x000fe20000000000 */
[----:B------:R-:W-:Y:S01]  /*3160*/  UMOV UR19, 0x8100010 ;  /* 0x0810001000137882 */ /* 0x000fe20000000000 */
[----:B-1----:R-:W-:-:S15]  /*3170*/  R2UR UR16, R0 ;  /* 0x00000000001072ca */ /* 0x002fde00000e0000 */
.L_x_63:
[----:B------:R-:W-:Y:S02]  /*3180*/  LEA R0, R10, UR5, 0x3 ;  /* 0x000000050a007c11 */ /* 0x000fe4000f8e18ff */
[----:B------:R-:W-:Y:S02]  /*3190*/  SHF.L.U32 R5, R9, 0x1f, RZ ;  /* 0x0000001f09057819 */ /* 0x000fe400000006ff */
[----:B------:R-:W-:Y:S01]  /*31a0*/  PLOP3.LUT P0, PT, PT, PT, UP3, 0x80, 0x8 ;  /* 0x000000000008781c */ /* 0x000fe20003f0f038 */
[----:B------:R-:W-:Y:S01]  /*31b0*/  VIADD R3, R0, 0xd0 ;  /* 0x000000d000037836 */ /* 0x000fe20000000000 */
[----:B-1----:R-:W1:Y:S02]  /*31c0*/  SYNCS.PHASECHK.TRANS64.TRYWAIT P1, [R0+URZ+0xc0], R5 ;  /* 0x0000c005000075a7 */ /* 0x002e6400080211ff */
[----:B-1-3--:R-:W-:Y:S09]  /*31d0*/  @!P1 BRA `(.L_x_57) ;  /* 0x0000007000c49947 */ /* 0x00aff20003800000 */
.L_x_139:
[----:B------:R-:W-:Y:S01]  /*31e0*/  LEA R4, R10, UR5, 0x4 ;  /* 0x000000050a047c11 */ /* 0x000fe2000f8e20ff */
[----:B------:R-:W-:Y:S01]  /*31f0*/  @UP3 ULEA UR6, UR14, UR5, 0x3 ;  /* 0x000000050e063291 */ /* 0x000fe2000f8e18ff */
[----:B------:R-:W-:Y:S01]  /*3200*/  PLOP3.LUT P2, PT, PT, PT, PT, 0x80, 0x8 ;  /* 0x000000000008781c */ /* 0x000fe20003f4f070 */
[----:B------:R-:W-:Y:S01]  /*3210*/  ULEA UR7, UR15, UR5, 0x3 ;  /* 0x000000050f077291 */ /* 0x000fe2000f8e18ff */
[----:B------:R-:W-:Y:S01]  /*3220*/  PRMT R3, RZ, 0x654, R3 ;  /* 0x00000654ff037816 */ /* 0x000fe20000000003 */
[----:B------:R-:W-:Y:S01]  /*3230*/  ULEA UR8, UR15, UR16, 0x6 ;  /* 0x000000100f087291 */ /* 0x000fe2000f8e30ff */
[----:B-1----:R-:W1:Y:S01]  /*3240*/  LDS.128 R4, [R4+0x150] ;  /* 0x0001500004047984 */ /* 0x002e620000000c00 */
[----:B------:R-:W-:Y:S02]  /*3250*/  @P0 SHF.L.U32 R2, R8, 0x1f, RZ ;  /* 0x0000001f08020819 */ /* 0x000fe400000006ff */
[----:B------:R-:W-:Y:S01]  /*3260*/  SHF.L.U32 R0, R11, 0x1f, RZ ;  /* 0x0000001f0b007819 */ /* 0x000fe200000006ff */
[----:B------:R-:W-:Y:S01]  /*3270*/  @!PT LDS RZ, [RZ] ;  /* 0x00000000fffff984 */ /* 0x000fe20000000800 */
[----:B------:R-:W-:Y:S01]  /*3280*/  @!PT LDS RZ, [RZ] ;  /* 0x00000000fffff984 */ /* 0x000fe20000000800 */
[----:B------:R-:W-:Y:S01]  /*3290*/  @!PT LDS RZ, [RZ] ;  /* 0x00000000fffff984 */ /* 0x000fe20000000800 */
[----:B------:R-:W-:Y:S01]  /*32a0*/  @!PT LDS RZ, [RZ] ;  /* 0x00000000fffff984 */ /* 0x000fe20000000800 */
[----:B------:R2:W-:Y:S06]  /*32b0*/  MEMBAR.ALL.CTA ;  /* 0x0000000000007992 */ /* 0x0005ec0000008000 */
[----:B--2---:R-:W2:Y:S02]  /*32c0*/  FENCE.VIEW.ASYNC.S ;  /* 0x00000000000073c6 */ /* 0x004ea40000000000 */
[----:B--2---:R2:W-:Y:S01]  /*32d0*/  SYNCS.ARRIVE.TRANS64.RED.A1T0 RZ, [R3+URZ], RZ ;  /* 0x000000ff03ff79a7 */ /* 0x0045e200081004ff */
[----:B------:R2:W3:Y:S01]  /*32e0*/  @P0 SYNCS.PHASECHK.TRANS64.TRYWAIT P2, [UR6], R2 ;  /* 0x00000002ff0005a7 */ /* 0x0004e20008041106 */
[----:B-1----:R-:W-:Y:S01]  /*32f0*/  LOP3.LUT P1, RZ, R6, 0x1, RZ, 0xc0, !PT ;  /* 0x0000000106ff7812 */ /* 0x002fe2000782c0ff */
[----:B------:R-:W1:Y:S02]  /*3300*/  SYNCS.PHASECHK.TRANS64.TRYWAIT P0, [UR7+0x100], R0 ;  /* 0x00010000ff0075a7 */ /* 0x000e640008001107 */
[----:B-123--:R-:W-:Y:S10]  /*3310*/  @!P0 BRA `(.L_x_58) ;  /* 0x0000007000888947 */ /* 0x00eff40003800000 */
.L_x_141:
[----:B------:R-:W-:Y:S01]  /*3320*/  IADD3 R10, PT, PT, R10, 0x1, RZ ;  /* 0x000000010a0a7810 */ /* 0x000fe20007ffe0ff */
[----:B------:R-:W-:Y:S06]  /*3330*/  BRA.U !UP3, `(.L_x_59) ;  /* 0x000000010bc07547 */ /* 0x000fec000b800000 */
[----:B------:R-:W-:Y:S01]  /*3340*/  UPLOP3.LUT UP4, UPT, UPT, UPT, UPT, 0x40, 0x4 ;  /* 0x000000000004789c */ /* 0x000fe20003f8e870 */
[----:B------:R-:W-:Y:S01]  /*3350*/  UMOV UR13, UR9 ;  /* 0x00000009000d7c82 */ /* 0x000fe20008000000 */
[----:B------:R-:W-:Y:S01]  /*3360*/  UMOV UR12, UR4 ;  /* 0x00000004000c7c82 */ /* 0x000fe20008000000 */
[----:B------:R-:W-:-:S08]  /*3370*/  UMOV UR17, UR14 ;  /* 0x0000000e00117c82 */ /* 0x000fd00008000000 */
.L_x_62:
[----:B------:R-:W-:Y:S02]  /*3380*/  UIADD3 UR13, UPT, UPT, UR13, 0x1, URZ ;  /* 0x000000010d0d7890 */ /* 0x000fe4000fffe0ff */
[----:B--2---:R-:W-:Y:S02]  /*3390*/  ULEA UR6, UR17, UR5, 0x3 ;  /* 0x0000000511067291 */ /* 0x004fe4000f8e18ff */
[----:B------:R-:W-:Y:S01]  /*33a0*/  UISETP.NE.AND UP0, UPT, UR13, URZ, UPT ;  /* 0x000000ff0d00728c */ /* 0x000fe2000bf05270 */
[----:B---3--:R-:W-:Y:S10]  /*33b0*/  @P2 BRA `(.L_x_60) ;  /* 0x00000000000c2947 */ /* 0x008ff40003800000 */
[----:B-1----:R-:W-:Y:S04]  /*33c0*/  SHF.L.U32 R3, R8, 0x1f, RZ ;  /* 0x0000001f08037819 */ /* 0x002fe800000006ff */
[----:B------:R-:W1:Y:S02]  /*33d0*/  SYNCS.PHASECHK.TRANS64.TRYWAIT P0, [UR6], R3 ;  /* 0x00000003ff0075a7 */ /* 0x000e640008001106 */
[----:B-1----:R-:W-:Y:S05]  /*33e0*/  @!P0 BRA `(.L_x_61) ;  /* 0x00000070006c8947 */ /* 0x002fea0003800000 */
.L_x_60:
[----:B------:R-:W-:Y:S01]  /*33f0*/  UISETP.NE.AND UP1, UPT, UR12, 0x1, UPT ;  /* 0x000000010c00788c */ /* 0x000fe2000bf25270 */
[----:B------:R-:W-:Y:S01]  /*3400*/  PLOP3.LUT P2, PT, PT, PT, PT, 0x80, 0x8 ;  /* 0x000000000008781c */ /* 0x000fe20003f4f070 */
[----:B------:R-:W-:Y:S02]  /*3410*/  UIADD3 UR14, UPT, UPT, UR17, 0x1, URZ ;  /* 0x00000001110e7890 */ /* 0x000fe4000fffe0ff */
[----:B------:R-:W-:Y:S02]  /*3420*/  ULEA UR28, UR17, UR11, 0x9 ;  /* 0x0000000b111c7291 */ /* 0x000fe4000f8e48ff */
[----:B------:R-:W-:Y:S01]  /*3430*/  UISETP.NE.AND UP2, UPT, UR14, 0x8, UPT ;  /* 0x000000080e00788c */ /* 0x000fe2000bf45270 */
[----:B------:R-:W-:Y:S01]  /*3440*/  PLOP3.LUT P0, PT, PT, PT, UP1, 0x80, 0x8 ;  /* 0x000000000008781c */ /* 0x000fe20003f0f018 */
[----:B------:R-:W-:Y:S02]  /*3450*/  UIADD3 UR40, UPT, UPT, UR28, 0x2, URZ ;  /* 0x000000021c287890 */ /* 0x000fe4000fffe0ff */
[----:B------:R-:W-:Y:S02]  /*3460*/  USEL UR27, URZ, 0x1, UP2 ;  /* 0x00000001ff1b7887 */ /* 0x000fe40009000000 */
[----:B------:R-:W-:Y:S02]  /*3470*/  USEL UR14, UR14, URZ, UP2 ;  /* 0x000000ff0e0e7287 */ /* 0x000fe40009000000 */
[----:B------:R-:W-:Y:S02]  /*3480*/  UIADD3 UR36, UPT, UPT, UR28, 0x4, URZ ;  /* 0x000000041c247890 */ /* 0x000fe4000fffe0ff */
[----:B------:R-:W-:Y:S01]  /*3490*/  @UP1 ULEA UR26, UR14, UR5, 0x3 ;  /* 0x000000050e1a1291 */ /* 0x000fe2000f8e18ff */
[----:B------:R-:W-:Y:S01]  /*34a0*/  LOP3.LUT R8, R8, UR27, RZ, 0x3c, !PT ;  /* 0x0000001b08087c12 */ /* 0x000fe2000f8e3cff */
[----:B------:R-:W-:Y:S02]  /*34b0*/  UIADD3 UR32, UPT, UPT, UR28, 0x6, URZ ;  /* 0x000000061c207890 */ /* 0x000fe4000fffe0ff */
[----:B------:R-:W-:Y:S01]  /*34c0*/  UIADD3 UR6, UPT, UPT, UR6, 0x40, URZ ;  /* 0x0000004006067890 */ /* 0x000fe2000fffe0ff */
[----:B-1----:R-:W-:Y:S01]  /*34d0*/  @P0 SHF.L.U32 R0, R8, 0x1f, RZ ;  /* 0x0000001f08000819 */ /* 0x002fe200000006ff */
[----:B------:R-:W-:Y:S01]  /*34e0*/  UIADD3 UR12, UPT, UPT, UR12, -0x1, URZ ;  /* 0xffffffff0c0c7890 */ /* 0x000fe2000fffe0ff */
[----:B------:R-:W-:Y:S02]  /*34f0*/  UMOV UR29, 0x40004040 ;  /* 0x40004040001d7882 */ /* 0x000fe40000000000 */
[----:B------:R2:W3:Y:S01]  /*3500*/  @P0 SYNCS.PHASECHK.TRANS64.TRYWAIT P2, [UR26], R0 ;  /* 0x00000000ff0005a7 */ /* 0x0004e2000804111a */
[----:B------:R-:W-:Y:S01]  /*3510*/  ULEA UR26, UR17, UR10, 0xa ;  /* 0x0000000a111a7291 */ /* 0x000fe2000f8e50ff */
[----:B------:R-:W-:Y:S01]  /*3520*/  UMOV UR27, 0x40004040 ;  /* 0x40004040001b7882 */ /* 0x000fe20000000000 */
[----:B------:R-:W-:Y:S02]  /*3530*/  UMOV UR41, 0x40004040 ;  /* 0x4000404000297882 */ /* 0x000fe40000000000 */
[----:B------:R-:W-:Y:S02]  /*3540*/  UIADD3 UR38, UPT, UPT, UR26, 0x2, URZ ;  /* 0x000000021a267890 */ /* 0x000fe4000fffe0ff */
[----:B------:R-:W-:Y:S02]  /*3550*/  UIADD3 UR34, UPT, UPT, UR26, 0x4, URZ ;  /* 0x000000041a227890 */ /* 0x000fe4000fffe0ff */
[----:B------:R-:W-:Y:S01]  /*3560*/  UIADD3 UR30, UPT, UPT, UR26, 0x6, URZ ;  /* 0x000000061a1e7890 */ /* 0x000fe2000fffe0ff */
[----:B------:R2:W-:Y:S01]  /*3570*/  UTCHMMA gdesc[UR26], gdesc[UR28], tmem[UR8], tmem[UR24], idesc[UR25], UP4 ;  /* 0x00ff181c1a0075ea */ /* 0x0005e2000a000008 */
[----:B------:R-:W-:Y:S01]  /*3580*/  UPLOP3.LUT UP4, UPT, UPT, UPT, UPT, 0x80, 0x8 ;  /* 0x000000000008789c */ /* 0x000fe20003f8f070 */
[----:B------:R-:W-:Y:S01]  /*3590*/  UMOV UR39, 0x40004040 ;  /* 0x4000404000277882 */ /* 0x000fe20000000000 */
[----:B------:R-:W-:Y:S01]  /*35a0*/  UMOV UR37, 0x40004040 ;  /* 0x4000404000257882 */ /* 0x000fe20000000000 */
[----:B------:R2:W-:Y:S01]  /*35b0*/  UTCHMMA gdesc[UR38], gdesc[UR40], tmem[UR8], tmem[UR22], idesc[UR23], UPT ;  /* 0x00ff1628260075ea */ /* 0x0005e2000b800008 */
[----:B------:R-:W-:Y:S01]  /*35c0*/  UMOV UR35, 0x40004040 ;  /* 0x4000404000237882 */ /* 0x000fe20000000000 */
[----:B------:R-:W-:Y:S01]  /*35d0*/  UMOV UR33, 0x40004040 ;  /* 0x4000404000217882 */ /* 0x000fe20000000000 */
[----:B------:R-:W-:Y:S01]  /*35e0*/  UMOV UR31, 0x40004040 ;  /* 0x40004040001f7882 */ /* 0x000fe20000000000 */
[----:B------:R2:W-:Y:S01]  /*35f0*/  UTCHMMA gdesc[UR34], gdesc[UR36], tmem[UR8], tmem[UR20], idesc[UR21], UPT ;  /* 0x00ff1424220075ea */ /* 0x0005e2000b800008 */
[----:B------:R2:W-:Y:S01]  /*3600*/  UTCHMMA gdesc[UR30], gdesc[UR32], tmem[UR8], tmem[UR18], idesc[UR19], UPT ;  /* 0x00ff12201e0075ea */ /* 0x0005e2000b800008 */
[----:B------:R2:W-:Y:S01]  /*3610*/  UTCBAR [UR6], URZ ;  /* 0x000000ff060073e9 */ /* 0x0005e200080000ff */
[----:B------:R-:W-:Y:S01]  /*3620*/  UMOV UR17, UR14 ;  /* 0x0000000e00117c82 */ /* 0x000fe20008000000 */
[----:B------:R-:W-:Y:S05]  /*3630*/  BRA.U UP0, `(.L_x_62) ;  /* 0xfffffffd00507547 */ /* 0x000fea000b83ffff */
.L_x_59:
[----:B------:R-:W-:Y:S01]  /*3640*/  UIADD3 UR15, UPT, UPT, UR15, 0x1, URZ ;  /* 0x000000010f0f7890 */ /* 0x000fe2000fffe0ff */
[C---:B------:R-:W-:Y:S01]  /*3650*/  ISETP.NE.AND P0, PT, R10.reuse, 0x2, PT ;  /* 0x000000020a00780c */ /* 0x040fe20003f05270 */
[----:B------:R-:W-:Y:S02]  /*3660*/  UIADD3 UR7, UPT, UPT, UR7, 0xe0, URZ ;  /* 0x000000e007077890 */ /* 0x000fe4000fffe0ff */
[----:B------:R-:W-:Y:S01]  /*3670*/  UISETP.NE.AND UP0, UPT, UR15, 0x4, UPT ;  /* 0x000000040f00788c */ /* 0x000fe2000bf05270 */
[----:B-12---:R-:W-:Y:S02]  /*3680*/  SEL R0, RZ, 0x1, P0 ;  /* 0x00000001ff007807 */ /* 0x006fe40000000000 */
[----:B------:R-:W-:Y:S01]  /*3690*/  SEL R10, R10, RZ, P0 ;  /* 0x000000ff0a0a7207 */ /* 0x000fe20000000000 */
[----:B------:R-:W-:Y:S01]  /*36a0*/  USEL UR6, URZ, 0x1, UP0 ;  /* 0x00000001ff067887 */ /* 0x000fe20008000000 */
[----:B------:R-:W-:Y:S01]  /*36b0*/  LOP3.LUT R9, R9, R0, RZ, 0x3c, !PT ;  /* 0x0000000009097212 */ /* 0x000fe200078e3cff */
[----:B------:R-:W-:Y:S01]  /*36c0*/  USEL UR15, UR15, URZ, UP0 ;  /* 0x000000ff0f0f7287 */ /* 0x000fe20008000000 */
[----:B------:R1:W-:Y:S03]  /*36d0*/  UTCBAR [UR7], URZ ;  /* 0x000000ff070073e9 */ /* 0x0003e600080000ff */
[----:B------:R-:W-:Y:S01]  /*36e0*/  LOP3.LUT R11, R11, UR6, RZ, 0x3c, !PT ;  /* 0x000000060b0b7c12 */ /* 0x000fe2000f8e3cff */
[----:B------:R-:W-:Y:S07]  /*36f0*/  @P1 BRA `(.L_x_63) ;  /* 0xfffffff800a01947 */ /* 0x000fee000383ffff */
[----:B------:R-:W2:Y:S01]  /*3700*/  S2UR UR4, SR_CgaCtaId ;  /* 0x00000000000479c3 */ /* 0x000ea20000008800 */
[----:B------:R-:W-:Y:S01]  /*3710*/  ELECT P0, URZ, PT ;  /* 0x0000000000ff782f */ /* 0x000fe20003800000 */
[----:B------:R-:W-:Y:S01]  /*3720*/  IMAD.MOV.U32 R0, RZ, RZ, 0x1 ;  /* 0x00000001ff007424 */ /* 0x000fe200078e00ff */
[----:B------:R-:W-:Y:S01]  /*3730*/  UIADD3 UR5, UPT, UPT, UR5, 0x100, URZ ;  /* 0x0000010005057890 */ /* 0x000fe2000fffe0ff */
[----:B------:R-:W-:Y:S01]  /*3740*/  SHF.L.U32 R3, R11, 0x1f, RZ ;  /* 0x0000001f0b037819 */ /* 0x000fe200000006ff */
[----:B------:R-:W-:-:S03]  /*3750*/  UMOV UR6, 0x40 ;  /* 0x0000004000067882 */ /* 0x000fc60000000000 */
[----:B------:R-:W-:Y:S01]  /*3760*/  UVIRTCOUNT.DEALLOC.SMPOOL 0x80 ;  /* 0x000000800000784c */ /* 0x000fe20000000000 */
[----:B--2---:R-:W-:Y:S02]  /*3770*/  ULEA UR4, UR4, UR6, 0x18 ;  /* 0x0000000604047291 */ /* 0x004fe4000f8ec0ff */
[----:B------:R-:W-:-:S07]  /*3780*/  ULEA UR6, UR15, UR5, 0x3 ;  /* 0x000000050f067291 */ /* 0x000fce000f8e18ff */
[----:B------:R2:W-:Y:S02]  /*3790*/  @P0 STS.U8 [UR4+0x1c], R0 ;  /* 0x00001c00ff000988 */ /* 0x0005e40008000004 */
[----:B------:R-:W4:Y:S02]  /*37a0*/  SYNCS.PHASECHK.TRANS64.TRYWAIT P0, [UR6], R3 ;  /* 0x00000003ff0075a7 */ /* 0x000f240008001106 */
[----:B--2-4-:R-:W-:Y:S05]  /*37b0*/  @!P0 BRA `(.L_x_64) ;  /* 0x0000006c00908947 */ /* 0x014fea0003800000 */
.L_x_144:
[----:B-1----:R-:W-:-:S04]  /*37c0*/  UIADD3 UR7, UPT, UPT, UR15, 0x1, URZ ;  /* 0x000000010f077890 */ /* 0x002fc8000fffe0ff */
[----:B------:R-:W-:-:S04]  /*37d0*/  UISETP.NE.AND UP0, UPT, UR7, 0x4, UPT ;  /* 0x000000040700788c */ /* 0x000fc8000bf05270 */
[----:B------:R-:W-:Y:S02]  /*37e0*/  USEL UR8, URZ, 0x1, UP0 ;  /* 0x00000001ff087887 */ /* 0x000fe40008000000 */
[----:B------:R-:W-:-:S04]  /*37f0*/  USEL UR7, UR7, URZ, UP0 ;  /* 0x000000ff07077287 */ /* 0x000fc80008000000 */
[----:B------:R-:W-:Y:S01]  /*3800*/  ULEA UR6, UR7, UR5, 0x3 ;  /* 0x0000000507067291 */ /* 0x000fe2000f8e18ff */
[----:B------:R-:W-:-:S04]  /*3810*/  LOP3.LUT R2, R11, UR8, RZ, 0x3c, !PT ;  /* 0x000000080b027c12 */ /* 0x000fc8000f8e3cff */
[----:B--2---:R-:W-:-:S04]  /*3820*/  SHF.L.U32 R3, R2, 0x1f, RZ ;  /* 0x0000001f02037819 */ /* 0x004fc800000006ff */
[----:B------:R-:W1:Y:S02]  /*3830*/  SYNCS.PHASECHK.TRANS64.TRYWAIT P0, [UR6], R3 ;  /* 0x00000003ff0075a7 */ /* 0x000e640008001106 */
[----:B-1----:R-:W-:Y:S05]  /*3840*/  @!P0 BRA `(.L_x_65) ;  /* 0x0000006c00848947 */ /* 0x002fea0003800000 */
.L_x_146:
        /* <DEDUP_REMOVED lines=9> */
.L_x_148:
[----:B------:R-:W-:-:S04]  /*38e0*/  UIADD3 UR7, UPT, UPT, UR7, 0x1, URZ ;  /* 0x0000000107077890 */ /* 0x000fc8000fffe0ff */
[----:B------:R-:W-:-:S04]  /*38f0*/  UISETP.NE.AND UP0, UPT, UR7, 0x4, UPT ;  /* 0x000000040700788c */ /* 0x000fc8000bf05270 */
[----:B------:R-:W-:Y:S02]  /*3900*/  USEL UR6, URZ, 0x1, UP0 ;  /* 0x00000001ff067887 */ /* 0x000fe40008000000 */
[----:B------:R-:W-:-:S04]  /*3910*/  USEL UR7, UR7, URZ, UP0 ;  /* 0x000000ff07077287 */ /* 0x000fc80008000000 */
[----:B------:R-:W-:Y:S01]  /*3920*/  ULEA UR7, UR7, UR5, 0x3 ;  /* 0x0000000507077291 */ /* 0x000fe2000f8e18ff */
[----:B-1----:R-:W-:-:S04]  /*3930*/  LOP3.LUT R3, R2, UR6, RZ, 0x3c, !PT ;  /* 0x0000000602037c12 */ /* 0x002fc8000f8e3cff */
[----:B------:R-:W-:-:S04]  /*3940*/  SHF.L.U32 R3, R3, 0x1f, RZ ;  /* 0x0000001f03037819 */ /* 0x000fc800000006ff */
[----:B------:R-:W1:Y:S02]  /*3950*/  SYNCS.PHASECHK.TRANS64.TRYWAIT P0, [UR7], R3 ;  /* 0x00000003ff0075a7 */ /* 0x000e640008001107 */
[----:B-1----:R-:W-:Y:S05]  /*3960*/  @!P0 BRA `(.L_x_67) ;  /* 0x0000006c006c8947 */ /* 0x002fea0003800000 */
.L_x_150:
[----:B------:R-:W-:Y:S01]  /*3970*/  NOP ;  /* 0x0000000000007918 */ /* 0x000fe20000000000 */
[----:B-1----:R-:W1:Y:S01]  /*3980*/  LDS R0, [UR4+0x14] ;  /* 0x00001404ff007984 */ /* 0x002e620008000800 */
[----:B------:R-:W-:Y:S01]  /*3990*/  ULOP3.LUT UR6, UR16, 0xffff, URZ, 0xc0, !UPT ;  /* 0x0000ffff10067892 */ /* 0x000fe2000f8ec0ff */
[----:B------:R-:W-:Y:S01]  /*39a0*/  UMOV UR8, 0xffff ;  /* 0x0000ffff00087882 */ /* 0x000fe20000000000 */
[----:B------:R-:W-:Y:S02]  /*39b0*/  UMOV UR5, 0x1 ;  /* 0x0000000100057882 */ /* 0x000fe40000000000 */
[----:B------:R-:W-:-:S04]  /*39c0*/  USHF.R.U32.HI UR6, URZ, 0x5, UR6 ;  /* 0x00000005ff067899 */ /* 0x000fc80008011606 */
[----:B------:R-:W-:Y:S02]  /*39d0*/  USHF.L.U32 UR8, UR8, UR6, URZ ;  /* 0x0000000608087299 */ /* 0x000fe400080006ff */
[----:B------:R-:W-:-:S04]  /*39e0*/  USHF.L.U32 UR5, UR5, UR6, URZ ;  /* 0x0000000605057299 */ /* 0x000fc800080006ff */
[----:B-1----:R-:W-:-:S04]  /*39f0*/  LOP3.LUT R0, R0, UR8, RZ, 0xc0, !PT ;  /* 0x0000000800007c12 */ /* 0x002fc8000f8ec0ff */
[----:B------:R-:W-:-:S13]  /*3a00*/  ISETP.NE.AND P0, PT, R0, UR8, PT ;  /* 0x0000000800007c0c */ /* 0x000fda000bf05270 */
[----:B------:R-:W-:Y:S05]  /*3a10*/  @P0 BRA `(.L_x_68) ;  /* 0x0000000000580947 */ /* 0x000fea0003800000 */
[----:B------:R-:W1:Y:S02]  /*3a20*/  LDS R0, [UR4+0x18] ;  /* 0x00001804ff007984 */ /* 0x000e640008000800 */
[----:B-1----:R-:W-:-:S04]  /*3a30*/  LOP3.LUT R0, R0, UR5, RZ, 0xc0, !PT ;  /* 0x0000000500007c12 */ /* 0x002fc8000f8ec0ff */
[----:B------:R-:W-:-:S13]  /*3a40*/  ISETP.NE.AND P0, PT, R0, UR5, PT ;  /* 0x0000000500007c0c */ /* 0x000fda000bf05270 */
[----:B------:R-:W-:Y:S05]  /*3a50*/  @P0 BRA `(.L_x_69) ;  /* 0x00000000003c0947 */ /* 0x000fea0003800000 */
[----:B------:R-:W1:Y:S01]  /*3a60*/  S2R R2, SR_LANEID ;  /* 0x0000000000027919 */ /* 0x000e620000000000 */
[----:B------:R-:W-:Y:S01]  /*3a70*/  ULOP3.LUT UR8, URZ, UR8, URZ, 0x33, !UPT ;  /* 0x00000008ff087292 */ /* 0x000fe2000f8e33ff */
[----:B------:R-:W-:Y:S01]  /*3a80*/  LOP3.LUT R4, RZ, UR5, RZ, 0x33, !PT ;  /* 0x00000005ff047c12 */ /* 0x000fe2000f8e33ff */
[----:B------:R-:W-:Y:S02]  /*3a90*/  VOTEU.ANY UR7, UPT, PT ;  /* 0x0000000000077886 */ /* 0x000fe400038e0100 */
[----:B------:R-:W-:Y:S01]  /*3aa0*/  UFLO.U32 UR7, UR7 ;  /* 0x00000007000772bd */ /* 0x000fe200080e0000 */
[----:B------:R-:W2:Y:S01]  /*3ab0*/  REDUX UR5, R4 ;  /* 0x00000000040573c4 */ /* 0x000ea20000000000 */
[----:B------:R-:W-:-:S06]  /*3ac0*/  IMAD.U32 R0, RZ, RZ, UR8 ;  /* 0x00000008ff007e24 */ /* 0x000fcc000f8e00ff */
[----:B------:R4:W-:Y:S01]  /*3ad0*/  UTCATOMSWS.AND URZ, UR8 ;  /* 0x0000000800ff79e3 */ /* 0x0009e20008000000 */
[----:B------:R-:W3:Y:S01]  /*3ae0*/  REDUX UR6, R0 ;  /* 0x00000000000673c4 */ /* 0x000ee20000000000 */
[----:B-1----:R-:W-:Y:S01]  /*3af0*/  ISETP.EQ.U32.AND P0, PT, R2, UR7, PT ;  /* 0x0000000702007c0c */ /* 0x002fe2000bf02070 */
[----:B--2---:R-:W-:Y:S01]  /*3b00*/  IMAD.U32 R2, RZ, RZ, UR5 ;  /* 0x00000005ff027e24 */ /* 0x004fe2000f8e00ff */
[----:B---3--:R-:W-:-:S11]  /*3b10*/  MOV R3, UR6 ;  /* 0x0000000600037c02 */ /* 0x008fd60008000f00 */
[----:B------:R4:W-:Y:S04]  /*3b20*/  @P0 ATOMS.AND RZ, [UR4+0x14], R3 ;  /* 0x00001403ffff098c */ /* 0x0009e8000a800004 */
[----:B------:R4:W-:Y:S01]  /*3b30*/  @P0 ATOMS.AND RZ, [UR4+0x18], R2 ;  /* 0x00001802ffff098c */ /* 0x0009e2000a800004 */
[----:B------:R-:W-:Y:S05]  /*3b40*/  BRA `(.L_x_70) ;  /* 0x0000000000147947 */ /* 0x000fea0003800000 */
.L_x_69:
[----:B------:R-:W-:Y:S02]  /*3b50*/  MOV R2, 0x3b70 ;  /* 0x00003b7000027802 */ /* 0x000fe40000000f00 */
[----:B---3-5:R-:W-:Y:S05]  /*3b60*/  CALL.REL.NOINC `($__internal_0_$__cuda_sm10x_tcgen05_guardrail_trap_col_being_dealloced_not_returned_by_alloc) ;  /* 0x0000006c00cc7944 */ /* 0x028fea0003c00000 */
[----:B------:R-:W-:Y:S05]  /*3b70*/  BRA `(.L_x_70) ;  /* 0x0000000000087947 */ /* 0x000fea0003800000 */
.L_x_68:
[----:B------:R-:W-:Y:S02]  /*3b80*/  MOV R2, 0x3ba0 ;  /* 0x00003ba000027802 */ /* 0x000fe40000000f00 */
[----:B---3-5:R-:W-:Y:S05]  /*3b90*/  CALL.REL.NOINC `($__internal_2_$__cuda_sm10x_tcgen05_guardrail_trap_unallocated_columns_being_dealloced) ;  /* 0x0000006c00d87944 */ /* 0x028fea0003c00000 */
.L_x_70:
[----:B------:R-:W-:Y:S01]  /*3ba0*/  NOP ;  /* 0x0000000000007918 */ /* 0x000fe20000000000 */
[----:B----4-:R-:W-:Y:S05]  /*3bb0*/  EXIT ;  /* 0x000000000000794d */ /* 0x010fea0003800000 */
.L_x_52:
[----:B------:R-:W-:-:S09]  /*3bc0*/  UISETP.NE.OR UP3, UPT, UR8, 0x3, UP3 ;  /* 0x000000030800788c */ /* 0x000fd20009f65670 */
[----:B------:R-:W-:Y:S05]  /*3bd0*/  BRA.U UP3, `(.L_x_71) ;  /* 0x0000000d03b07547 */ /* 0x000fea000b800000 */
[----:B------:R-:W1:Y:S01]  /*3be0*/  LDC R0, c[0x0][0xb30] ;  /* 0x0002cc00ff007b82 */ /* 0x000e620000000800 */
[----:B------:R-:W2:Y:S01]  /*3bf0*/  LDCU.64 UR8, c[0x0][0x888] ;  /* 0x00011100ff0877ac */ /* 0x000ea20008000a00 */
[----:B------:R-:W-:Y:S02]  /*3c00*/  HFMA2 R29, -RZ, RZ, 0, 0 ;  /* 0x00000000ff1d7431 */ /* 0x000fe400000001ff */
[----:B------:R-:W-:Y:S01]  /*3c10*/  IMAD.MOV.U32 R31, RZ, RZ, 0x1 ;  /* 0x00000001ff1f7424 */ /* 0x000fe200078e00ff */
[----:B------:R-:W-:Y:S01]  /*3c20*/  MOV R27, 0x2000 ;  /* 0x00002000001b7802 */ /* 0x000fe20000000f00 */
[----:B------:R-:W4:Y:S01]  /*3c30*/  LDCU.64 UR6, c[0x0][0x890] ;  /* 0x00011200ff0677ac */ /* 0x000f220008000a00 */
[----:B------:R-:W-:Y:S01]  /*3c40*/  IMAD.MOV.U32 R30, RZ, RZ, RZ ;  /* 0x000000ffff1e7224 */ /* 0x000fe200078e00ff */
[----:B------:R-:W3:Y:S01]  /*3c50*/  LDC R25, c[0x0][0x370] ;  /* 0x0000dc00ff197b82 */ /* 0x000ee20000000800 */
[----:B------:R-:W-:Y:S01]  /*3c60*/  UMOV UR13, 0x400 ;  /* 0x00000400000d7882 */ /* 0x000fe20000000000 */
[----:B------:R-:W-:-:S02]  /*3c70*/  UPLOP3.LUT UP1, UPT, UPT, UPT, UPT, 0x40, 0x4 ;  /* 0x000000000004789c */ /* 0x000fc40003f2e870 */
[----:B------:R-:W-:Y:S01]  /*3c80*/  ULEA UR13, UR4, UR13, 0x18 ;  /* 0x0000000d040d7291 */ /* 0x000fe2000f8ec0ff */
[----:B------:R-:W-:-:S03]  /*3c90*/  UMOV UR14, URZ ;  /* 0x000000ff000e7c82 */ /* 0x000fc60008000000 */
[----:B------:R-:W3:Y:S01]  /*3ca0*/  LDC R2, c[0x0][0xb0c] ;  /* 0x0002c300ff027b82 */ /* 0x000ee20000000800 */
[----:B--2---:R-:W-:Y:S02]  /*3cb0*/  UISETP.NE.U32.AND UP3, UPT, UR8, URZ, UPT ;  /* 0x000000ff0800728c */ /* 0x004fe4000bf65070 */
[----:B----4-:R-:W-:-:S05]  /*3cc0*/  UISETP.NE.U32.AND UP5, UPT, UR6, URZ, UPT ;  /* 0x000000ff0600728c */ /* 0x010fca000bfa5070 */
[----:B------:R-:W2:Y:S01]  /*3cd0*/  LDC R24, c[0x0][0xb20] ;  /* 0x0002c800ff187b82 */ /* 0x000ea20000000800 */
[----:B-1----:R-:W-:Y:S01]  /*3ce0*/  ISETP.NE.AND P1, PT, R0, 0x1, PT ;  /* 0x000000010000780c */ /* 0x002fe20003f25270 */
[----:B------:R-:W-:Y:S02]  /*3cf0*/  UISETP.NE.AND.EX UP3, UPT, UR9, URZ, UPT, UP3 ;  /* 0x000000ff0900728c */ /* 0x000fe4000bf65330 */
[----:B------:R-:W-:-:S04]  /*3d00*/  UISETP.NE.AND.EX UP5, UPT, UR7, URZ, UPT, UP5 ;  /* 0x000000ff0700728c */ /* 0x000fc8000bfa5350 */
[----:B------:R-:W1:Y:S08]  /*3d10*/  LDC.64 R32, c[0x0][0x348] ;  /* 0x0000d200ff207b82 */ /* 0x000e700000000a00 */
[----:B------:R-:W4:Y:S08]  /*3d20*/  LDC.64 R16, c[0x0][0xb10] ;  /* 0x0002c400ff107b82 */ /* 0x000f300000000a00 */
[----:B------:R-:W1:Y:S08]  /*3d30*/  LDC.64 R6, c[0x0][0xb18] ;  /* 0x0002c600ff067b82 */ /* 0x000e700000000a00 */
[----:B------:R-:W1:Y:S08]  /*3d40*/  LDC.64 R4, c[0x0][0xb28] ;  /* 0x0002ca00ff047b82 */ /* 0x000e700000000a00 */
[----:B--23--:R-:W1:Y:S02]  /*3d50*/  LDC R26, c[0x0][0x374] ;  /* 0x0000dd00ff1a7b82 */ /* 0x00ce640000000800 */
.L_x_80:
[C---:B------:R-:W-:Y:S02]  /*3d60*/  LEA R0, R30.reuse, UR13, 0x3 ;  /* 0x0000000d1e007c11 */ /* 0x040fe4000f8e18ff */
[----:B------:R-:W-:Y:S02]  /*3d70*/  SHF.L.U32 R3, R29, 0x1f, RZ ;  /* 0x0000001f1d037819 */ /* 0x000fe400000006ff */
[----:B------:R-:W-:Y:S02]  /*3d80*/  LEA R20, R30, UR13, 0x4 ;  /* 0x0000000d1e147c11 */ /* 0x000fe4000f8e20ff */
[----:B--2---:R-:W2:Y:S02]  /*3d90*/  SYNCS.PHASECHK.TRANS64.TRYWAIT P0, [R0+URZ+0xc0], R3 ;  /* 0x0000c003000075a7 */ /* 0x004ea400080011ff */
[----:B--2---:R-:W-:Y:S05]  /*3da0*/  @!P0 BRA `(.L_x_72) ;  /* 0x0000006800748947 */ /* 0x004fea0003800000 */
.L_x_151:
[----:B------:R-:W-:Y:S01]  /*3db0*/  ISETP.GE.AND P0, PT, R94, 0x1, PT ;  /* 0x000000015e00780c */ /* 0x000fe20003f06270 */
[----:B------:R-:W3:Y:S01]  /*3dc0*/  LDS.128 R20, [R20+0x150] ;  /* 0x0001500014147984 */ /* 0x000ee20000000c00 */
[----:B--2---:R-:W-:Y:S01]  /*3dd0*/  VIADD R0, R0, 0xd0 ;  /* 0x000000d000007836 */ /* 0x004fe20000000000 */
[----:B------:R-:W-:Y:S01]  /*3de0*/  @!PT LDS RZ, [RZ] ;  /* 0x00000000fffff984 */ /* 0x000fe20000000800 */
[----:B------:R-:W-:Y:S01]  /*3df0*/  @!PT LDS RZ, [RZ] ;  /* 0x00000000fffff984 */ /* 0x000fe20000000800 */
[----:B------:R-:W-:Y:S01]  /*3e00*/  @!PT LDS RZ, [RZ] ;  /* 0x00000000fffff984 */ /* 0x000fe20000000800 */
[----:B------:R-:W-:Y:S01]  /*3e10*/  @!PT LDS RZ, [RZ] ;  /* 0x00000000fffff984 */ /* 0x000fe20000000800 */
[----:B------:R2:W-:Y:S06]  /*3e20*/  MEMBAR.ALL.CTA ;  /* 0x0000000000007992 */ /* 0x0005ec0000008000 */
[----:B--2---:R-:W2:Y:S01]  /*3e30*/  FENCE.VIEW.ASYNC.S ;  /* 0x00000000000073c6 */ /* 0x004ea20000000000 */
[----:B------:R-:W-:Y:S04]  /*3e40*/  PRMT R0, RZ, 0x654, R0 ;  /* 0x00000654ff007816 */ /* 0x000fe80000000000 */
[----:B--2---:R2:W-:Y:S01]  /*3e50*/  SYNCS.ARRIVE.TRANS64.RED.A1T0 RZ, [R0+URZ], RZ ;  /* 0x000000ff00ff79a7 */ /* 0x0045e200081004ff */
[----:B---3--:R-:W-:Y:S11]  /*3e60*/  LOP3.LUT P3, RZ, R22, 0x1, RZ, 0xc0, !PT ;  /* 0x0000000116ff7812 */ /* 0x008ff6000786c0ff */
[----:B------:R-:W-:Y:S02]  /*3e70*/  @!UPT UIADD3 URZ, UPT, UPT, URZ, URZ, URZ ;  /* 0x000000fffffff290 */ /* 0x000fe4000fffe0ff */
[----:B------:R-:W-:Y:S02]  /*3e80*/  @P3 MOV R13, R20 ;  /* 0x00000014000d3202 */ /* 0x000fe40000000f00 */
[----:B------:R-:W-:Y:S01]  /*3e90*/  @P3 LOP3.LUT R8, R21, 0xffff, RZ, 0xc0, !PT ;  /* 0x0000ffff15083812 */ /* 0x000fe200078ec0ff */
[----:B--2---:R-:W-:Y:S06]  /*3ea0*/  @!P0 BRA `(.L_x_73) ;  /* 0x0000000000a48947 */ /* 0x004fec0003800000 */
[----:B-1----:R-:W-:Y:S01]  /*3eb0*/  IMAD.HI.U32 R35, R26, R7, RZ ;  /* 0x000000071a237227 */ /* 0x002fe200078e00ff */
[----:B------:R-:W-:Y:S02]  /*3ec0*/  ISETP.NE.AND P0, PT, R6, 0x1, PT ;  /* 0x000000010600780c */ /* 0x000fe40003f05270 */
[----:B------:R-:W-:Y:S01]  /*3ed0*/  ISETP.NE.AND P2, PT, R94, 0x1, PT ;  /* 0x000000015e00780c */ /* 0x000fe20003f45270 */
[----:B----4-:R-:W-:Y:S01]  /*3ee0*/  IMAD.HI.U32 R34, R25, R16, RZ ;  /* 0x0000001019227227 */ /* 0x010fe200078e00ff */
[----:B------:R-:W-:Y:S02]  /*3ef0*/  SHF.R.U32.HI R35, RZ, R24, R35 ;  /* 0x00000018ff237219 */ /* 0x000fe40000011623 */
[----:B------:R-:W-:Y:S01]  /*3f00*/  ISETP.NE.AND P4, PT, R2, 0x1, PT ;  /* 0x000000010200780c */ /* 0x000fe20003f85270 */
[----:B------:R-:W-:Y:S01]  /*3f10*/  IMAD.HI.U32 R36, R13, R16, RZ ;  /* 0x000000100d247227 */ /* 0x000fe200078e00ff */
[----:B------:R-:W-:Y:S02]  /*3f20*/  SHF.R.U32.HI R34, RZ, R17, R34 ;  /* 0x00000011ff227219 */ /* 0x000fe40000011622 */
[----:B------:R-:W-:Y:S01]  /*3f30*/  SEL R3, R26, R35, !P0 ;  /* 0x000000231a037207 */ /* 0x000fe20004000000 */
[C---:B------:R-:W-:Y:S01]  /*3f40*/  IMAD.HI.U32 R35, R8.reuse, R7, RZ ;  /* 0x0000000708237227 */ /* 0x040fe200078e00ff */
[----:B------:R-:W-:Y:S02]  /*3f50*/  SEL R11, R25, R34, !P4 ;  /* 0x00000022190b7207 */ /* 0x000fe40006000000 */
[----:B------:R-:W-:Y:S01]  /*3f60*/  SHF.R.U32.HI R36, RZ, R17, R36 ;  /* 0x00000011ff247219 */ /* 0x000fe20000011624 */
[----:B------:R-:W-:Y:S01]  /*3f70*/  IMAD.HI.U32 R38, R3, R4, RZ ;  /* 0x0000000403267227 */ /* 0x000fe200078e00ff */
[----:B------:R-:W-:Y:S03]  /*3f80*/  SHF.R.U32.HI R35, RZ, R24, R35 ;  /* 0x00000018ff237219 */ /* 0x000fe60000011623 */
[----:B------:R-:W-:Y:S01]  /*3f90*/  IMAD.HI.U32 R34, R11, R4, RZ ;  /* 0x000000040b227227 */ /* 0x000fe200078e00ff */
[----:B------:R-:W-:Y:S02]  /*3fa0*/  @P2 SHF.R.U32.HI R3, RZ, R5, R38 ;  /* 0x00000005ff032219 */ /* 0x000fe40000011626 */
[----:B------:R-:W-:Y:S02]  /*3fb0*/  SEL R9, R8, R35, !P0 ;  /* 0x0000002308097207 */ /* 0x000fe40004000000 */
[----:B------:R-:W-:Y:S01]  /*3fc0*/  @P2 SHF.R.U32.HI R11, RZ, R5, R34 ;  /* 0x00000005ff0b2219 */ /* 0x000fe20000011622 */
[C---:B------:R-:W-:Y:S01]  /*3fd0*/  IMAD R10, R94.reuse, R3, RZ ;  /* 0x000000035e0a7224 */ /* 0x040fe200078e02ff */
[----:B------:R-:W-:Y:S01]  /*3fe0*/  SEL R3, R13, R36, !P4 ;  /* 0x000000240d037207 */ /* 0x000fe20006000000 */
[C---:B------:R-:W-:Y:S03]  /*3ff0*/  IMAD.HI.U32 R14, R9.reuse, R4, RZ ;  /* 0x00000004090e7227 */ /* 0x040fe600078e00ff */
[----:B------:R-:W-:Y:S01]  /*4000*/  ISETP.GE.AND P0, PT, R9, R10, PT ;  /* 0x0000000a0900720c */ /* 0x000fe20003f06270 */
[C---:B------:R-:W-:Y:S01]  /*4010*/  IMAD R12, R94.reuse, R11, RZ ;  /* 0x0000000b5e0c7224 */ /* 0x040fe200078e02ff */
[-C--:B------:R-:W-:Y:S04]  /*4020*/  SHF.R.U32.HI R14, RZ, R5.reuse, R14 ;  /* 0x00000005ff0e7219 */ /* 0x080fe8000001160e */
[----:B------:R-:W-:Y:S02]  /*4030*/  ISETP.GE.OR P0, PT, R3, R12, P0 ;  /* 0x0000000c0300720c */ /* 0x000fe40000706670 */
[----:B------:R-:W-:Y:S05]  /*4040*/  SEL R15, R9, R14, !P2 ;  /* 0x0000000e090f7207 */ /* 0x000fea0005000000 */
[----:B------:R-:W-:Y:S04]  /*4050*/  IMAD.MOV R14, RZ, RZ, -R15 ;  /* 0x000000ffff0e7224 */ /* 0x000fe800078e0a0f */
[----:B------:R-:W-:Y:S02]  /*4060*/  IMAD R14, R94, R14, R9 ;  /* 0x0000000e5e0e7224 */ /* 0x000fe400078e0209 */
[C---:B------:R-:W-:Y:S05]  /*4070*/  @!P0 IMAD.HI.U32 R10, R3.reuse, R4, RZ ;  /* 0x00000004030a8227 */ /* 0x040fea00078e00ff */
[----:B------:R-:W-:Y:S04]  /*4080*/  @!P0 SHF.R.U32.HI R10, RZ, R5, R10 ;  /* 0x00000005ff0a8219 */ /* 0x000fe8000001160a */
[----:B------:R-:W-:Y:S01]  /*4090*/  @!P0 SEL R0, R3, R10, !P2 ;  /* 0x0000000a03008207 */ /* 0x000fe20005000000 */
[----:B------:R-:W-:Y:S03]  /*40a0*/  IMAD.MOV R10, RZ, RZ, -R3 ;  /* 0x000000ffff0a7224 */ /* 0x000fe600078e0a03 */
[----:B------:R-:W-:Y:S01]  /*40b0*/  @!P0 IADD3 R15, PT, PT, R15, -R0, RZ ;  /* 0x800000000f0f8210 */ /* 0x000fe20007ffe0ff */
[----:B------:R-:W-:Y:S01]  /*40c0*/  @!P0 IMAD R0, R11, R14, R0 ;  /* 0x0000000e0b008224 */ /* 0x000fe200078e0200 */
[----:B------:R-:W-:Y:S01]  /*40d0*/  IADD3 R11, PT, PT, -R9, RZ, RZ ;  /* 0x000000ff090b7210 */ /* 0x000fe20007ffe1ff */
[----:B------:R-:W-:Y:S02]  /*40e0*/  IMAD R13, R2, R10, R13 ;  /* 0x0000000a020d7224 */ /* 0x000fe400078e020d */
[----:B------:R-:W-:Y:S02]  /*40f0*/  @!P0 IMAD R9, R15, R94, R3 ;  /* 0x0000005e0f098224 */ /* 0x000fe400078e0203 */
[----:B------:R-:W-:Y:S02]  /*4100*/  @!P0 IMAD.MOV.U32 R3, RZ, RZ, R0 ;  /* 0x000000ffff038224 */ /* 0x000fe400078e0000 */
[----:B------:R-:W-:Y:S02]  /*4110*/  IMAD R8, R6, R11, R8 ;  /* 0x0000000b06087224 */ /* 0x000fe400078e0208 */
[----:B------:R-:W-:Y:S02]  /*4120*/  IMAD R13, R3, R2, R13 ;  /* 0x00000002030d7224 */ /* 0x000fe400078e020d */
[----:B------:R-:W-:Y:S02]  /*4130*/  IMAD R8, R9, R6, R8 ;  /* 0x0000000609087224 */ /* 0x000fe400078e0208 */
.L_x_73:
[----:B------:R-:W-:Y:S05]  /*4140*/  BRA.U UP1, `(.L_x_74) ;  /* 0x0000000101107547 */ /* 0x000fea000b800000 */
[----:B------:R-:W-:Y:S04]  /*4150*/  MOV R0, UR5 ;  /* 0x0000000500007c02 */ /* 0x000fe80008000f00 */
[----:B------:R-:W-:Y:S04]  /*4160*/  SHF.L.U32 R3, R0, 0x1f, RZ ;  /* 0x0000001f00037819 */ /* 0x000fe800000006ff */
[----:B------:R-:W2:Y:S02]  /*4170*/  SYNCS.PHASECHK.TRANS64.TRYWAIT P0, [UR13+0xb8], R3 ;  /* 0x0000b803ff0075a7 */ /* 0x000ea4000800110d */
[----:B--2---:R-:W-:Y:S05]  /*4180*/  @!P0 BRA `(.L_x_75) ;  /* 0x0000006400908947 */ /* 0x004fea0003800000 */
.L_x_74:
[----:B------:R-:W-:Y:S02]  /*4190*/  R2UR UR11, R19 ;  /* 0x00000000130b72ca */ /* 0x000fe400000e0000 */
[----:B------:R-:W-:Y:S02]  /*41a0*/  R2UR UR10, R18 ;  /* 0x00000000120a72ca */ /* 0x000fe400000e0000 */
[----:B------:R-:W-:Y:S04]  /*41b0*/  ISETP.NE.U32.AND P2, PT, RZ, UR6, PT ;  /* 0x00000006ff007c0c */ /* 0x000fe8000bf45070 */
[----:B------:R-:W-:Y:S05]  /*41c0*/  ISETP.NE.AND.EX P2, PT, RZ, UR7, PT, P2 ;  /* 0x00000007ff007c0c */ /* 0x000fea000bf45320 */
[----:B------:R-:W-:Y:S02]  /*41d0*/  USHF.L.U32 UR11, UR11, 0x7, URZ ;  /* 0x000000070b0b7899 */ /* 0x000fe400080006ff */
[----:B------:R-:W-:Y:S01]  /*41e0*/  USHF.L.U32 UR10, UR10, 0x6, URZ ;  /* 0x000000060a0a7899 */ /* 0x000fe200080006ff */
[----:B------:R-:W-:Y:S11]  /*41f0*/  BRA.U !UP5, `(.L_x_76) ;  /* 0x000000010d347547 */ /* 0x000ff6000b800000 */
[----:B------:R-:W-:Y:S01]  /*4200*/  UPLOP3.LUT UP0, UPT, UPT, UPT, UP3, 0x80, 0x8 ;  /* 0x000000000008789c */ /* 0x000fe20003f0f030 */
[----:B--2---:R-:W-:Y:S02]  /*4210*/  HFMA2 R0, -RZ, RZ, 0, 5.9604644775390625e-08 ;  /* 0x00000001ff007431 */ /* 0x004fe400000001ff */
[----:B------:R-:W-:Y:S03]  /*4220*/  IMAD.MOV.U32 R69, RZ, RZ, 0x1 ;  /* 0x00000001ff457424 */ /* 0x000fe600078e00ff */
[----:B------:R-:W-:Y:S05]  /*4230*/  PLOP3.LUT P0, PT, PT, PT, UP0, 0x80, 0x8 ;  /* 0x000000000008781c */ /* 0x000fea0003f0f008 */
[----:B------:R-:W2:Y:S01]  /*4240*/  @UP0 LDCU.64 UR16, c[0x0][0x888] ;  /* 0x00011100ff1007ac */ /* 0x000ea20008000a00 */
[----:B------:R-:W-:Y:S07]  /*4250*/  @UP0 UIMAD UR8, UR36, UR6, URZ ;  /* 0x00000006240802a4 */ /* 0x000fee000f8e02ff */
[----:B------:R-:W-:Y:S01]  /*4260*/  @!P0 PRMT R69, R0, 0x7610, R69 ;  /* 0x0000761000458816 */ /* 0x000fe20000000045 */
[----:B--2---:R-:W-:Y:S03]  /*4270*/  @UP0 UIMAD.WIDE UR16, UR8, 0x4, UR16 ;  /* 0x00000004081008a5 */ /* 0x004fe6000f8e0210 */
[----:B------:R-:W2:Y:S03]  /*4280*/  @!UP0 LDCU UR8, c[0x0][0x880] ;  /* 0x00011000ff0887ac */ /* 0x000ea60008000800 */
[----:B------:R-:W-:Y:S01]  /*4290*/  IMAD.U32 R10, RZ, RZ, UR16 ;  /* 0x00000010ff0a7e24 */ /* 0x000fe2000f8e00ff */
[----:B------:R-:W-:Y:S05]  /*42a0*/  MOV R11, UR17 ;  /* 0x00000011000b7c02 */ /* 0x000fea0008000f00 */
[----:B-----5:R3:W5:Y:S02]  /*42b0*/  @P0 LDG.E R61, desc[UR38][R10.64] ;  /* 0x000000260a3d0981 */ /* 0x020764000c1e1900 */
[----:B--23--:R-:W-:Y:S07]  /*42c0*/  @!P0 IMAD.U32 R61, RZ, RZ, UR8 ;  /* 0x00000008ff3d8e24 */ /* 0x00cfee000f8e00ff */
.L_x_76:
[----:B-----5:R-:W-:Y:S01]  /*42d0*/  @!P2 FSETP.EQ.AND P0, PT, R61, RZ, PT ;  /* 0x000000ff3d00a20b */ /* 0x020fe20003f02000 */
[----:B------:R-:W-:Y:S01]  /*42e0*/  @!UPT UIADD3 URZ, UPT, UPT, URZ, URZ, URZ ;  /* 0x000000fffffff290 */ /* 0x000fe2000fffe0ff */
[----:B------:R-:W-:Y:S11]  /*42f0*/  @!P2 BRA `(.L_x_77) ;  /* 0x000000000014a947 */ /* 0x000ff60003800000 */
[----:B------:R-:W-:Y:S02]  /*4300*/  LOP3.LUT P2, RZ, R69, 0xff, RZ, 0xc0, !PT ;  /* 0x000000ff45ff7812 */ /* 0x000fe4000784c0ff */
[----:B------:R-:W-:Y:S04]  /*4310*/  PLOP3.LUT P0, PT, PT, PT, UP0, 0x80, 0x8 ;  /* 0x000000000008781c */ /* 0x000fe80003f0f008 */
[----:B------:R-:W-:Y:S07]  /*4320*/  PLOP3.LUT P0, PT, P0, PT, PT, 0x8, 0x80 ;  /* 0x000000000080781c */ /* 0x000fee000070e170 */
[----:B------:R-:W-:Y:S11]  /*4330*/  @P2 FSETP.EQ.AND P0, PT, R61, RZ, PT ;  /* 0x000000ff3d00220b */ /* 0x000ff60003f02000 */
[----:B------:R-:W-:Y:S02]  /*4340*/  @!UPT UIADD3 URZ, UPT, UPT, URZ, URZ, URZ ;  /* 0x000000fffffff290 */ /* 0x000fe4000fffe0ff */
.L_x_77:
[----:B------:R-:W-:Y:S01]  /*4350*/  ULEA UR16, UR14, UR13, 0x3 ;  /* 0x0000000d0e107291 */ /* 0x000fe2000f8e18ff */
[----:B--2---:R-:W-:Y:S02]  /*4360*/  SHF.L.U32 R3, R31, 0x1f, RZ ;  /* 0x0000001f1f037819 */ /* 0x004fe400000006ff */
[----:B------:R-:W-:Y:S04]  /*4370*/  ELECT P4, URZ, PT ;  /* 0x0000000000ff782f */ /* 0x000fe80003880000 */
[----:B------:R-:W-:Y:S02]  /*4380*/  PLOP3.LUT P4, PT, P0, P4, PT, 0xf2, 0x2f ;  /* 0x00000000002f781c */ /* 0x000fe40000789e72 */
[----:B------:R-:W2:Y:S11]  /*4390*/  SYNCS.PHASECHK.TRANS64.TRYWAIT P2, [UR16+0x98], R3 ;  /* 0x00009803ff0075a7 */ /* 0x000eb60008041110 */
[----:B-1----:R-:W-:Y:S05]  /*43a0*/  @!P4 IADD3 R18, P0, PT, R32, 0x580, RZ ;  /* 0x000005802012c810 */ /* 0x002fea0007f1e0ff */
[----:B------:R-:W-:Y:S01]  /*43b0*/  @!P4 IMAD.X R12, RZ, RZ, R33, P0 ;  /* 0x000000ffff0cc224 */ /* 0x000fe200000e0621 */
[----:B--2---:R-:W-:Y:S07]  /*43c0*/  @!P2 BRA `(.L_x_78) ;  /* 0x000000640018a947 */ /* 0x004fee0003800000 */
.L_x_154:
[----:B------:R-:W2:Y:S01]  /*43d0*/  LDC.64 R14, c[0x0][0xb10] ;  /* 0x0002c400ff0e7b82 */ /* 0x000ea20000000a00 */
[----:B------:R-:W-:Y:S01]  /*43e0*/  @!P4 R2UR UR8, R12 ;  /* 0x000000000c08c2ca */ /* 0x000fe200000e0000 */
[----:B------:R-:W-:Y:S01]  /*43f0*/  VOTEU.ALL UP2, P4 ;  /* 0x0000000000ff7886 */ /* 0x000fe20002040000 */
[----:B------:R-:W-:Y:S01]  /*4400*/  @!P4 R2UR UR9, R18 ;  /* 0x000000001209c2ca */ /* 0x000fe200000e0000 */
[----:B------:R-:W-:Y:S01]  /*4410*/  VOTEU.ALL UP1, P4 ;  /* 0x0000000000ff7886 */ /* 0x000fe20002020000 */
[----:B------:R-:W-:Y:S03]  /*4420*/  UMOV UR22, 0x0 ;  /* 0x0000000000167882 */ /* 0x000fe60000000000 */
[----:B------:R-:W3:Y:S01]  /*4430*/  LDC.64 R10, c[0x0][0xb18] ;  /* 0x0002c600ff0a7b82 */ /* 0x000ee20000000a00 */
[----:B------:R-:W-:Y:S01]  /*4440*/  UMOV UR23, 0x10000000 ;  /* 0x1000000000177882 */ /* 0x000fe20000000000 */
[----:B------:R-:W-:Y:S01]  /*4450*/  UMOV UR12, UR36 ;  /* 0x00000024000c7c82 */ /* 0x000fe20008000000 */
[----:B------:R-:W-:Y:S01]  /*4460*/  UIADD3 UR15, UPT, UPT, UR14, 0x1, URZ ;  /* 0x000000010e0f7890 */ /* 0x000fe2000fffe0ff */
[----:B------:R-:W-:Y:S01]  /*4470*/  @P3 SHF.R.U32.HI R28, RZ, 0x10, R21 ;  /* 0x00000010ff1c3819 */ /* 0x000fe20000011615 */
[----:B------:R-:W-:Y:S03]  /*4480*/  VIADD R30, R30, 0x1 ;  /* 0x000000011e1e7836 */ /* 0x000fe60000000000 */
[----:B-1----:R-:W1:Y:S01]  /*4490*/  @!P1 LDC R0, c[0x0][0xb20] ;  /* 0x0002c800ff009b82 */ /* 0x002e620000000800 */
[----:B------:R-:W-:Y:S01]  /*44a0*/  UISETP.NE.AND UP4, UPT, UR15, 0x3, UPT ;  /* 0x000000030f00788c */ /* 0x000fe2000bf85270 */
[----:B------:R-:W-:Y:S01]  /*44b0*/  IMAD.U32 R19, RZ, RZ, UR8 ;  /* 0x00000008ff137e24 */ /* 0x000fe2000f8e00ff */
[----:B------:R-:W-:Y:S05]  /*44c0*/  @!UP2 ULEA UR8, UR14, UR13, 0xd ;  /* 0x0000000d0e08a291 */ /* 0x000fea000f8e68ff */
[----:B------:R-:W5:Y:S01]  /*44d0*/  @!P1 LDC R3, c[0x0][0xb0c] ;  /* 0x0002c300ff039b82 */ /* 0x000f620000000800 */
[----:B------:R-:W-:Y:S01]  /*44e0*/  IMAD.U32 R18, RZ, RZ, UR9 ;  /* 0x00000009ff127e24 */ /* 0x000fe2000f8e00ff */
[----:B------:R-:W-:Y:S01]  /*44f0*/  UIADD3 UR9, UPT, UPT, UR16, 0x80, URZ ;  /* 0x0000008010097890 */ /* 0x000fe2000fffe0ff */
[----:B------:R-:W-:Y:S01]  /*4500*/  @!P4 R2UR UR21, R19 ;  /* 0x000000001315c2ca */ /* 0x000fe200000e0000 */
[----:B------:R-:W-:Y:S02]  /*4510*/  @!UP2 UIADD3 UR8, UPT, UPT, UR8, 0x200, URZ ;  /* 0x000002000808a890 */ /* 0x000fe4000fffe0ff */
[----:B------:R-:W-:Y:S01]  /*4520*/  @!P4 R2UR UR20, R18 ;  /* 0x000000001214c2ca */ /* 0x000fe200000e0000 */
[----:B------:R-:W-:Y:S01]  /*4530*/  @!P4 IMAD.MOV.U32 R18, RZ, RZ, 0x2000 ;  /* 0x00002000ff12c424 */ /* 0x000fe200078e00ff */
[----:B------:R-:W-:Y:S02]  /*4540*/  UPRMT UR17, UR4, 0x654, UR9 ;  /* 0x0000065404117896 */ /* 0x000fe40008000009 */
[----:B------:R-:W-:Y:S02]  /*4550*/  USEL UR18, URZ, 0x1, UP4 ;  /* 0x00000001ff127887 */ /* 0x000fe4000a000000 */
[----:B------:R-:W-:Y:S04]  /*4560*/  USEL UR15, UR15, URZ, UP4 ;  /* 0x000000ff0f0f7287 */ /* 0x000fe8000a000000 */
[----:B------:R-:W-:Y:S01]  /*4570*/  ULEA UR14, UR15, UR13, 0x3 ;  /* 0x0000000d0f0e7291 */ /* 0x000fe2000f8e18ff */
[----:B------:R-:W-:Y:S02]  /*4580*/  LOP3.LUT R31, R31, UR18, RZ, 0x3c, !PT ;  /* 0x000000121f1f7c12 */ /* 0x000fe4000f8e3cff */
[----:B------:R1:W-:Y:S01]  /*4590*/  @!UP1 UTMALDG.3D [UR8], [UR20], desc[UR22] ;  /* 0x00001608140095b4 */ /* 0x0003e20008011000 */
[----:B------:R1:W-:Y:S01]  /*45a0*/  @!P4 SYNCS.ARRIVE.TRANS64.RED.A0TR RZ, [UR16+0x80], R18 ;  /* 0x00008012ffffc9a7 */ /* 0x0003e20008300410 */
[----:B------:R-:W-:Y:S02]  /*45b0*/  SHF.L.U32 R12, R31, 0x1f, RZ ;  /* 0x0000001f1f0c7819 */ /* 0x000fe400000006ff */
[----:B-----5:R-:W-:Y:S01]  /*45c0*/  @!P1 ISETP.NE.AND P2, PT, R3, 0x1, PT ;  /* 0x000000010300980c */ /* 0x020fe20003f45270 */
[C---:B--2---:R-:W-:Y:S01]  /*45d0*/  @!P1 IMAD.HI.U32 R14, R13.reuse, R14, RZ ;  /* 0x0000000e0d0e9227 */ /* 0x044fe200078e00ff */
[----:B---3--:R-:W-:Y:S03]  /*45e0*/  @!P1 ISETP.NE.AND P0, PT, R10, 0x1, PT ;  /* 0x000000010a00980c */ /* 0x008fe60003f05270 */
[C---:B------:R-:W-:Y:S01]  /*45f0*/  @!P1 IMAD.HI.U32 R11, R8.reuse, R11, RZ ;  /* 0x0000000b080b9227 */ /* 0x040fe200078e00ff */
[----:B------:R-:W-:Y:S04]  /*4600*/  @!P1 SHF.R.U32.HI R14, RZ, R15, R14 ;  /* 0x0000000fff0e9219 */ /* 0x000fe8000001160e */
[----:B-1----:R-:W-:Y:S01]  /*4610*/  @!P1 SHF.R.U32.HI R9, RZ, R0, R11 ;  /* 0x00000000ff099219 */ /* 0x002fe2000001160b */
[----:B------:R-:W-:Y:S01]  /*4620*/  SYNCS.ARRIVE.TRANS64.RED.A1T0 RZ, [UR17], RZ ;  /* 0x000000ffffff79a7 */ /* 0x000fe20008100411 */
[----:B------:R-:W-:Y:S02]  /*4630*/  @!P1 SEL R14, R13, R14, !P2 ;  /* 0x0000000e0d0e9207 */ /* 0x000fe40005000000 */
[----:B------:R-:W-:Y:S01]  /*4640*/  @!P1 SEL R9, R8, R9, !P0 ;  /* 0x0000000908099207 */ /* 0x000fe20004000000 */
[----:B------:R-:W1:Y:S04]  /*4650*/  SYNCS.PHASECHK.TRANS64.TRYWAIT P5, [UR14+0x98], R12 ;  /* 0x0000980cff0075a7 */ /* 0x000e6800080a110e */
[----:B------:R-:W-:Y:S02]  /*4660*/  @!P1 IMAD.IADD R0, R9, 0x1, -R14 ;  /* 0x0000000109009824 */ /* 0x000fe400078e0a0e */
[----:B------:R-:W-:Y:S02]  /*4670*/  @!P1 IMAD.IADD R9, R14, 0x1, -R9 ;  /* 0x000000010e099824 */ /* 0x000fe400078e0a09 */
[----:B------:R-:W-:Y:S02]  /*4680*/  @!P1 IMAD R13, R0, R3, R13 ;  /* 0x00000003000d9224 */ /* 0x000fe400078e020d */
[----:B------:R-:W-:Y:S01]  /*4690*/  @!P1 IMAD R8, R9, R10, R8 ;  /* 0x0000000a09089224 */ /* 0x000fe200078e0208 */
[----:B-1----:R-:W-:Y:S06]  /*46a0*/  @!P5 BRA `(.L_x_79) ;  /* 0x000000600078d947 */ /* 0x002fec0003800000 */
.L_x_156:
[----:B-1----:R-:W-:Y:S01]  /*46b0*/  @!P4 IADD3 R3, P0, PT, R32, 0x580, RZ ;  /* 0x000005802003c810 */ /* 0x002fe20007f1e0ff */
[----:B------:R-:W-:Y:S01]  /*46c0*/  UMOV UR20, 0x0 ;  /* 0x0000000000147882 */ /* 0x000fe20000000000 */
[----:B------:R-:W-:Y:S01]  /*46d0*/  UMOV UR21, 0x10000000 ;  /* 0x1000000000157882 */ /* 0x000fe20000000000 */
[----:B------:R-:W-:Y:S01]  /*46e0*/  VOTEU.ALL UP1, P4 ;  /* 0x0000000000ff7886 */ /* 0x000fe20002020000 */
[----:B------:R-:W-:Y:S01]  /*46f0*/  @!P4 R2UR UR9, R3 ;  /* 0x000000000309c2ca */ /* 0x000fe200000e0000 */
[----:B------:R-:W-:Y:S01]  /*4700*/  @!P4 IMAD.X R0, RZ, RZ, R33, P0 ;  /* 0x000000ffff00c224 */ /* 0x000fe200000e0621 */
[----:B------:R-:W-:Y:S01]  /*4710*/  UMOV UR12, UR36 ;  /* 0x00000024000c7c82 */ /* 0x000fe20008000000 */
[----:B------:R-:W-:Y:S01]  /*4720*/  @P3 R2UR UR36, R28 ;  /* 0x000000001c2432ca */ /* 0x000fe200000e0000 */
[----:B------:R-:W-:Y:S01]  /*4730*/  @!UP1 ULEA UR16, UR15, UR13, 0xd ;  /* 0x0000000d0f109291 */ /* 0x000fe2000f8e68ff */
[----:B------:R-:W-:Y:S01]  /*4740*/  ISETP.NE.AND P0, PT, R30, 0x2, PT ;  /* 0x000000021e00780c */ /* 0x000fe20003f05270 */
[----:B------:R-:W-:Y:S01]  /*4750*/  @!UP1 UIADD3 UR10, UPT, UPT, UR10, 0x20, URZ ;  /* 0x000000200a0a9890 */ /* 0x000fe2000fffe0ff */
[----:B------:R-:W-:Y:S01]  /*4760*/  @!P4 R2UR UR8, R0 ;  /* 0x000000000008c2ca */ /* 0x000fe200000e0000 */
[----:B------:R-:W-:Y:S01]  /*4770*/  IMAD.IADD R18, R8, 0x1, R67 ;  /* 0x0000000108127824 */ /* 0x000fe200078e0243 */
[----:B------:R-:W-:Y:S01]  /*4780*/  SEL R0, RZ, 0x1, P0 ;  /* 0x00000001ff007807 */ /* 0x000fe20000000000 */
[----:B------:R-:W-:Y:S01]  /*4790*/  IMAD.IADD R19, R13, 0x1, R120 ;  /* 0x000000010d137824 */ /* 0x000fe200078e0278 */
[----:B------:R-:W-:Y:S02]  /*47a0*/  SEL R30, R30, RZ, P0 ;  /* 0x000000ff1e1e7207 */ /* 0x000fe40000000000 */
[----:B------:R-:W-:Y:S01]  /*47b0*/  IMAD.U32 R10, RZ, RZ, UR9 ;  /* 0x00000009ff0a7e24 */ /* 0x000fe2000f8e00ff */
[----:B------:R-:W-:Y:S01]  /*47c0*/  UIADD3 UR9, UPT, UPT, UR14, 0x80, URZ ;  /* 0x000000800e097890 */ /* 0x000fe2000fffe0ff */
[----:B------:R-:W-:Y:S03]  /*47d0*/  LOP3.LUT R29, R29, R0, RZ, 0x3c, !PT ;  /* 0x000000001d1d7212 */ /* 0x000fe600078e3cff */
[----:B------:R-:W-:Y:S02]  /*47e0*/  @!P4 R2UR UR18, R10 ;  /* 0x000000000a12c2ca */ /* 0x000fe400000e0000 */
[----:B------:R-:W-:Y:S01]  /*47f0*/  IMAD.U32 R11, RZ, RZ, UR8 ;  /* 0x00000008ff0b7e24 */ /* 0x000fe2000f8e00ff */
[----:B------:R-:W-:Y:S01]  /*4800*/  @!UP1 UIADD3 UR8, UPT, UPT, UR16, 0x200, URZ ;  /* 0x0000020010089890 */ /* 0x000fe2000fffe0ff */
[----:B------:R-:W-:Y:S01]  /*4810*/  VOTEU.ALL UP1, P4 ;  /* 0x0000000000ff7886 */ /* 0x000fe20002020000 */
[----:B------:R-:W-:Y:S02]  /*4820*/  UPRMT UR16, UR4, 0x654, UR9 ;  /* 0x0000065404107896 */ /* 0x000fe40008000009 */
[----:B------:R-:W-:Y:S11]  /*4830*/  @!P4 R2UR UR19, R11 ;  /* 0x000000000b13c2ca */ /* 0x000ff600000e0000 */
[----:B------:R-:W-:Y:S02]  /*4840*/  @!UPT UIADD3 URZ, UPT, UPT, URZ, URZ, URZ ;  /* 0x000000fffffff290 */ /* 0x000fe4000fffe0ff */
[----:B------:R2:W-:Y:S01]  /*4850*/  @!UP1 UTMALDG.3D [UR8], [UR18], desc[UR20] ;  /* 0x00001408120095b4 */ /* 0x0005e20008011000 */
[----:B------:R2:W-:Y:S01]  /*4860*/  @!P4 SYNCS.ARRIVE.TRANS64.RED.A0TR RZ, [UR14+0x80], R27 ;  /* 0x0000801bffffc9a7 */ /* 0x0005e2000830040e */
[----:B------:R-:W-:Y:S04]  /*4870*/  UIADD3 UR14, UPT, UPT, UR15, 0x1, URZ ;  /* 0x000000010f0e7890 */ /* 0x000fe8000fffe0ff */
[----:B------:R-:W-:Y:S04]  /*4880*/  UISETP.NE.AND UP1, UPT, UR14, 0x3, UPT ;  /* 0x000000030e00788c */ /* 0x000fe8000bf25270 */
[----:B------:R-:W-:Y:S02]  /*4890*/  USEL UR15, URZ, 0x1, UP1 ;  /* 0x00000001ff0f7887 */ /* 0x000fe40008800000 */
[----:B------:R-:W-:Y:S02]  /*48a0*/  USEL UR14, UR14, URZ, UP1 ;  /* 0x000000ff0e0e7287 */ /* 0x000fe40008800000 */
[----:B------:R-:W-:Y:S02]  /*48b0*/  UPLOP3.LUT UP1, UPT, UPT, UPT, UPT, 0x80, 0x8 ;  /* 0x000000000008789c */ /* 0x000fe40003f2f070 */
[----:B------:R-:W-:Y:S01]  /*48c0*/  LOP3.LUT R31, R31, UR15, RZ, 0x3c, !PT ;  /* 0x0000000f1f1f7c12 */ /* 0x000fe2000f8e3cff */
[----:B------:R-:W-:Y:S01]  /*48d0*/  SYNCS.ARRIVE.TRANS64.RED.A1T0 RZ, [UR16], RZ ;  /* 0x000000ffffff79a7 */ /* 0x000fe20008100410 */
[----:B------:R-:W-:Y:S07]  /*48e0*/  @P3 BRA `(.L_x_80) ;  /* 0xfffffff4001c3947 */ /* 0x000fee000383ffff */
[----:B------:R-:W-:Y:S01]  /*48f0*/  UIADD3 UR13, UPT, UPT, UR13, 0x98, URZ ;  /* 0x000000980d0d7890 */ /* 0x000fe2000fffe0ff */
[----:B------:R-:W-:-:S03]  /*4900*/  SHF.L.U32 R3, R31, 0x1f, RZ ;  /* 0x0000001f1f037819 */ /* 0x000fc600000006ff */
[----:B------:R-:W-:-:S09]  /*4910*/  ULEA UR4, UR14, UR13, 0x3 ;  /* 0x0000000d0e047291 */ /* 0x000fd2000f8e18ff */
[----:B------:R-:W1:Y:S02]  /*4920*/  SYNCS.PHASECHK.TRANS64.TRYWAIT P0, [UR4], R3 ;  /* 0x00000003ff0075a7 */ /* 0x000e640008001104 */
[----:B-1----:R-:W-:Y:S05]  /*4930*/  @!P0 BRA `(.L_x_81) ;  /* 0x0000005c00ec8947 */ /* 0x002fea0003800000 */
.L_x_158:
        /* <DEDUP_REMOVED lines=9> */
.L_x_160:
[----:B------:R-:W-:-:S04]  /*49d0*/  UIADD3 UR5, UPT, UPT, UR5, 0x1, URZ ;  /* 0x0000000105057890 */ /* 0x000fc8000fffe0ff */
[----:B------:R-:W-:-:S04]  /*49e0*/  UISETP.NE.AND UP0, UPT, UR5, 0x3, UPT ;  /* 0x000000030500788c */ /* 0x000fc8000bf05270 */
[----:B------:R-:W-:Y:S02]  /*49f0*/  USEL UR4, URZ, 0x1, UP0 ;  /* 0x00000001ff047887 */ /* 0x000fe40008000000 */
[----:B------:R-:W-:-:S04]  /*4a00*/  USEL UR5, UR5, URZ, UP0 ;  /* 0x000000ff05057287 */ /* 0x000fc80008000000 */
[----:B------:R-:W-:Y:S01]  /*4a10*/  ULEA UR5, UR5, UR13, 0x3 ;  /* 0x0000000d05057291 */ /* 0x000fe2000f8e18ff */
[----:B-1----:R-:W-:-:S04]  /*4a20*/  LOP3.LUT R3, R31, UR4, RZ, 0x3c, !PT ;  /* 0x000000041f037c12 */ /* 0x002fc8000f8e3cff */
[----:B------:R-:W-:Y:S01]  /*4a30*/  SHF.L.U32 R3, R3, 0x1f, RZ ;  /* 0x0000001f03037819 */ /* 0x000fe200000006ff */
[----:B------:R-:W-:-:S07]  /*4a40*/  IMAD.U32 R0, RZ, RZ, UR5 ;  /* 0x00000005ff007e24 */ /* 0x000fce000f8e00ff */
.L_x_83:
[----:B-1----:R1:W3:Y:S02]  /*4a50*/  SYNCS.PHASECHK.TRANS64.TRYWAIT P0, [R0+URZ], R3 ;  /* 0x00000003000075a7 */ /* 0x0022e400080011ff */
[----:B---3--:R-:W-:Y:S05]  /*4a60*/  @!P0 NANOSLEEP.SYNCS 0x989680 ;  /* 0x009896800000895d */ /* 0x008fea0003900000 */
[----:B------:R-:W3:Y:S02]  /*4a70*/  @!P0 SYNCS.PHASECHK.TRANS64 P0, [R0+URZ], R3 ;  /* 0x00000003000085a7 */ /* 0x000ee400080010ff */
[----:B--23--:R-:W-:Y:S05]  /*4a80*/  @P0 EXIT ;  /* 0x000000000000094d */ /* 0x00cfea0003800000 */
[----:B------:R-:W-:Y:S05]  /*4a90*/  BRA `(.L_x_83) ;  /* 0xfffffffc00ec7947 */ /* 0x000fea000383ffff */
.L_x_71:
[----:B------:R-:W-:-:S06]  /*4aa0*/  UISETP.GE.AND UP1, UPT, UR8, 0x4, UPT ;  /* 0x000000040800788c */ /* 0x000fcc000bf26270 */
[----:B------:R-:W-:-:S13]  /*4ab0*/  PLOP3.LUT P0, PT, PT, PT, UP1, 0x80, 0x8 ;  /* 0x000000000008781c */ /* 0x000fda0003f0f018 */
[----:B------:R-:W-:Y:S05]  /*4ac0*/  @!P0 EXIT ;  /* 0x000000000000894d */ /* 0x000fea0003800000 */
[----:B------:R-:W-:Y:S01]  /*4ad0*/  BAR.SYNC.DEFER_BLOCKING 0x6, 0xa0 ;  /* 0x0182800000007b1d */ /* 0x000fe20000010000 */
[C---:B------:R-:W-:Y:S01]  /*4ae0*/  IMAD.SHL.U32 R5, R121.reuse, 0x20, RZ ;  /* 0x0000002079057824 */ /* 0x040fe200078e00ff */
[C---:B------:R-:W-:Y:S01]  /*4af0*/  LOP3.LUT R125, R121.reuse, 0x60, RZ, 0xc0, !PT ;  /* 0x00000060797d7812 */ /* 0x040fe200078ec0ff */
[C---:B------:R-:W-:Y:S01]  /*4b00*/  IMAD.SHL.U32 R128, R121.reuse, 0x4, RZ ;  /* 0x0000000479807824 */ /* 0x040fe200078e00ff */
[C---:B------:R-:W-:Y:S01]  /*4b10*/  LOP3.LUT R123, R121.reuse, 0x2, RZ, 0xc0, !PT ;  /* 0x00000002797b7812 */ /* 0x040fe200078ec0ff */
[----:B------:R-:W-:Y:S01]  /*4b20*/  IMAD.U32 R98, R121, 0x10000, RZ ;  /* 0x0001000079627824 */ /* 0x000fe200078e00ff */
[----:B------:R-:W-:Y:S02]  /*4b30*/  UMOV UR42, 0x400 ;  /* 0x00000400002a7882 */ /* 0x000fe40000000000 */
[----:B------:R-:W1:Y:S01]  /*4b40*/  LDC R83, c[0x0][0x370] ;  /* 0x0000dc00ff537b82 */ /* 0x000e620000000800 */
[----:B------:R-:W-:Y:S01]  /*4b50*/  ULEA UR42, UR4, UR42, 0x18 ;  /* 0x0000002a042a7291 */ /* 0x000fe2000f8ec0ff */
[----:B------:R-:W-:Y:S01]  /*4b60*/  LOP3.LUT R7, R5, 0xc0, RZ, 0xc0, !PT ;  /* 0x000000c005077812 */ /* 0x000fe200078ec0ff */
[----:B------:R-:W-:Y:S01]  /*4b70*/  IMAD.MOV.U32 R41, RZ, RZ, RZ ;  /* 0x000000ffff297224 */ /* 0x000fe200078e00ff */
[----:B------:R-:W-:Y:S01]  /*4b80*/  LOP3.LUT R98, R98, 0x600000, RZ, 0xc0, !PT ;  /* 0x0060000062627812 */ /* 0x000fe200078ec0ff */
[----:B------:R-:W-:Y:S01]  /*4b90*/  IMAD.MOV.U32 R101, RZ, RZ, RZ ;  /* 0x000000ffff657224 */ /* 0x000fe200078e00ff */
[----:B------:R-:W-:Y:S01]  /*4ba0*/  LOP3.LUT R128, R7, 0x18, R128, 0xf8, !PT ;  /* 0x0000001807807812 */ /* 0x000fe200078ef880 */
[----:B------:R-:W-:Y:S01]  /*4bb0*/  IMAD.MOV.U32 R81, RZ, RZ, RZ ;  /* 0x000000ffff517224 */ /* 0x000fe200078e00ff */
[----:B------:R-:W2:Y:S01]  /*4bc0*/  LDC R124, c[0x0][0x374] ;  /* 0x0000dd00ff7c7b82 */ /* 0x000ea20000000800 */
[----:B------:R-:W-:Y:S01]  /*4bd0*/  LOP3.LUT R121, R121, 0x4, RZ, 0xc0, !PT ;  /* 0x0000000479797812 */ /* 0x000fe200078ec0ff */
[----:B------:R-:W-:Y:S01]  /*4be0*/  IMAD.MOV.U32 R99, RZ, RZ, RZ ;  /* 0x000000ffff637224 */ /* 0x000fe200078e00ff */
[----:B------:R-:W-:Y:S01]  /*4bf0*/  LOP3.LUT R128, R128, 0xf20, R5, 0xf8, !PT ;  /* 0x00000f2080807812 */ /* 0x000fe200078ef805 */
[----:B------:R-:W-:Y:S01]  /*4c00*/  IMAD.MOV.U32 R97, RZ, RZ, RZ ;  /* 0x000000ffff617224 */ /* 0x000fe200078e00ff */
[----:B------:R-:W-:Y:S01]  /*4c10*/  IADD3 R103, PT, PT, -R121, 0x2, RZ ;  /* 0x0000000279677810 */ /* 0x000fe20007ffe1ff */
[----:B------:R-:W4:Y:S01]  /*4c20*/  LDCU.64 UR44, c[0x0][0x348] ;  /* 0x00006900ff2c77ac */ /* 0x000f220008000a00 */
[----:B------:R-:W3:Y:S01]  /*4c30*/  LDS R3, [UR42+0x170] ;  /* 0x0001702aff037984 */ /* 0x000ee20008000800 */
[----:B------:R-:W-:Y:S01]  /*4c40*/  UIADD3 UR42, UPT, UPT, UR42, 0x200, URZ ;  /* 0x000002002a2a7890 */ /* 0x000fe2000fffe0ff */
[----:B------:R-:W-:Y:S01]  /*4c50*/  UMOV UR41, 0x1 ;  /* 0x0000000100297882 */ /* 0x000fe20000000000 */
[----:B------:R-:W-:Y:S01]  /*4c60*/  UMOV UR40, URZ ;  /* 0x000000ff00287c82 */ /* 0x000fe20008000000 */
[----:B------:R-:W-:-:S03]  /*4c70*/  UMOV UR37, URZ ;  /* 0x000000ff00257c82 */ /* 0x000fc60008000000 */
[----:B------:R-:W-:Y:S01]  /*4c80*/  LEA R128, R128, UR42, 0x1 ;  /* 0x0000002a80807c11 */ /* 0x000fe2000f8e08ff */
[----:B-1-34-:R-:W-:-:S07]  /*4c90*/  IMAD.IADD R98, R3, 0x1, R98 ;  /* 0x0000000103627824 */ /* 0x01afce00078e0262 */
.L_x_111:
[----:B------:R-:W1:Y:S01]  /*4ca0*/  S2R R16, SR_CgaCtaId ;  /* 0x0000000000107919 */ /* 0x000e620000008800 */
[----:B------:R-:W-:-:S04]  /*4cb0*/  MOV R3, 0x400 ;  /* 0x0000040000037802 */ /* 0x000fc80000000f00 */
[----:B-1----:R-:W-:Y:S02]  /*4cc0*/  LEA R16, R16, R3, 0x18 ;  /* 0x0000000310107211 */ /* 0x002fe400078ec0ff */
[----:B------:R-:W-:-:S03]  /*4cd0*/  SHF.L.U32 R3, R99, 0x1f, RZ ;  /* 0x0000001f63037819 */ /* 0x000fc600000006ff */
[C-C-:B------:R-:W-:Y:S02]  /*4ce0*/  IMAD R0, R81.reuse, 0x8, R16.reuse ;  /* 0x0000000851007824 */ /* 0x140fe400078e0210 */
[----:B------:R-:W-:Y:S02]  /*4cf0*/  IMAD R8, R81, 0x10, R16 ;  /* 0x0000001051087824 */ /* 0x000fe400078e0210 */
[----:B------:R-:W1:Y:S02]  /*4d00*/  SYNCS.PHASECHK.TRANS64.TRYWAIT P0, [R0+URZ+0xc0], R3 ;  /* 0x0000c003000075a7 */ /* 0x000e6400080011ff */
[----:B-12---:R-:W-:Y:S05]  /*4d10*/  @!P0 BRA `(.L_x_84) ;  /* 0x0000005c00248947 */ /* 0x006fea0003800000 */
.L_x_161:
[----:B------:R-:W3:Y:S01]  /*4d20*/  LDS.128 R8, [R8+0x150] ;  /* 0x0001500008087984 */ /* 0x000ee20000000c00 */
[----:B------:R-:W-:Y:S01]  /*4d30*/  ISETP.GE.AND P0, PT, R94, 0x1, PT ;  /* 0x000000015e00780c */ /* 0x000fe20003f06270 */
        /* <DEDUP_REMOVED lines=9> */
[----:B---3--:R-:W-:-:S04]  /*4dd0*/  LOP3.LUT P3, RZ, R10, 0x1, RZ, 0xc0, !PT ;  /* 0x000000010aff7812 */ /* 0x008fc8000786c0ff */
[----:B------:R-:W-:-:S09]  /*4de0*/  P2R R130, PR, RZ, 0x8 ;  /* 0x00000008ff827803 */ /* 0x000fd20000000000 */
[----:B------:R-:W-:Y:S02]  /*4df0*/  @P3 MOV R93, R8 ;  /* 0x00000008005d3202 */ /* 0x000fe40000000f00 */
[----:B------:R-:W-:Y:S01]  /*4e00*/  @P3 LOP3.LUT R126, R9, 0xffff, RZ, 0xc0, !PT ;  /* 0x0000ffff097e3812 */ /* 0x000fe200078ec0ff */
[----:B-1----:R-:W-:Y:S06]  /*4e10*/  @!P0 BRA `(.L_x_85) ;  /* 0x0000000000b88947 */ /* 0x002fec0003800000 */
        /* <DEDUP_REMOVED lines=46> */
.L_x_85:
[----:B------:R-:W1:Y:S02]  /*5100*/  LDCU UR4, c[0x0][0xb30] ;  /* 0x00016600ff0477ac */ /* 0x000e640008000800 */
[----:B-1----:R-:W-:-:S09]  /*5110*/  UISETP.NE.AND UP0, UPT, UR4, 0x1, UPT ;  /* 0x000000010400788c */ /* 0x002fd2000bf05270 */
[----:B------:R-:W-:Y:S05]  /*5120*/  BRA.U UP0, `(.L_x_86) ;  /* 0x0000000100407547 */ /* 0x000fea000b800000 */
[----:B------:R-:W1:Y:S08]  /*5130*/  LDC.64 R2, c[0x0][0xb18] ;  /* 0x0002c600ff027b82 */ /* 0x000e700000000a00 */
[----:B------:R-:W3:Y:S08]  /*5140*/  LDC.64 R4, c[0x0][0xb10] ;  /* 0x0002c400ff047b82 */ /* 0x000ef00000000a00 */
[----:B------:R-:W4:Y:S08]  /*5150*/  LDC R0, c[0x0][0xb20] ;  /* 0x0002c800ff007b82 */ /* 0x000f300000000800 */
[----:B------:R-:W2:Y:S01]  /*5160*/  LDC R6, c[0x0][0xb0c] ;  /* 0x0002c300ff067b82 */ /* 0x000ea20000000800 */
[----:B-1----:R-:W-:Y:S01]  /*5170*/  IMAD.HI.U32 R3, R126, R3, RZ ;  /* 0x000000037e037227 */ /* 0x002fe200078e00ff */
[----:B------:R-:W-:-:S03]  /*5180*/  ISETP.NE.AND P0, PT, R2, 0x1, PT ;  /* 0x000000010200780c */ /* 0x000fc60003f05270 */
[----:B---3--:R-:W-:-:S05]  /*5190*/  IMAD.HI.U32 R4, R93, R4, RZ ;  /* 0x000000045d047227 */ /* 0x008fca00078e00ff */
[----:B------:R-:W-:Y:S02]  /*51a0*/  SHF.R.U32.HI R4, RZ, R5, R4 ;  /* 0x00000005ff047219 */ /* 0x000fe40000011604 */
[----:B----4-:R-:W-:-:S04]  /*51b0*/  SHF.R.U32.HI R3, RZ, R0, R3 ;  /* 0x00000000ff037219 */ /* 0x010fc80000011603 */
[----:B------:R-:W-:Y:S02]  /*51c0*/  SEL R0, R126, R3, !P0 ;  /* 0x000000037e007207 */ /* 0x000fe40004000000 */
[----:B--2---:R-:W-:-:S04]  /*51d0*/  ISETP.NE.AND P1, PT, R6, 0x1, PT ;  /* 0x000000010600780c */ /* 0x004fc80003f25270 */
[----:B------:R-:W-:-:S05]  /*51e0*/  SEL R3, R93, R4, !P1 ;  /* 0x000000045d037207 */ /* 0x000fca0004800000 */
[----:B------:R-:W-:Y:S02]  /*51f0*/  IMAD.IADD R4, R0, 0x1, -R3 ;  /* 0x0000000100047824 */ /* 0x000fe400078e0a03 */
[----:B------:R-:W-:Y:S02]  /*5200*/  IMAD.IADD R3, R3, 0x1, -R0 ;  /* 0x0000000103037824 */ /* 0x000fe400078e0a00 */
[----:B------:R-:W-:Y:S02]  /*5210*/  IMAD R93, R4, R6, R93 ;  /* 0x00000006045d7224 */ /* 0x000fe400078e025d */
[----:B------:R-:W-:Y:S02]  /*5220*/  IMAD R126, R3, R2, R126 ;  /* 0x00000002037e7224 */ /* 0x000fe400078e027e */
.L_x_86:
[----:B------:R-:W-:Y:S01]  /*5230*/  ULOP3.LUT UP0, URZ, UR42, 0x1b0, URZ, 0xc0, !UPT ;  /* 0x000001b02aff7892 */ /* 0x000fe2000f80c0ff */
[----:B------:R-:W-:Y:S02]  /*5240*/  IADD3 R81, PT, PT, R81, 0x1, RZ ;  /* 0x0000000151517810 */ /* 0x000fe40007ffe0ff */
[----:B------:R-:W-:-:S06]  /*5250*/  @P3 SHF.R.U32.HI R95, RZ, 0x10, R9 ;  /* 0x00000010ff5f3819 */ /* 0x000fcc0000011609 */
[----:B------:R-:W-:Y:S05]  /*5260*/  BRA.U !UP0, `(.L_x_87) ;  /* 0x00000001087c7547 */ /* 0x000fea000b800000 */
[----:B------:R-:W-:Y:S01]  /*5270*/  MOV R2, 0x0 ;  /* 0x0000000000027802 */ /* 0x000fe20000000f00 */
[----:B------:R-:W1:Y:S01]  /*5280*/  LDCU.64 UR8, c[0x4][0x80] ;  /* 0x01001000ff0877ac */ /* 0x000e620008000a00 */
[----:B------:R-:W-:Y:S02]  /*5290*/  HFMA2 R12, -RZ, RZ, 0, 5.9604644775390625e-08 ;  /* 0x00000001ff0c7431 */ /* 0x000fe400000001ff */
[----:B------:R-:W-:Y:S01]  /*52a0*/  IMAD.MOV.U32 R8, RZ, RZ, 0x70 ;  /* 0x00000070ff087424 */ /* 0x000fe200078e00ff */
[----:B------:R3:W4:Y:S01]  /*52b0*/  LDC.64 R14, c[0x4][R2] ;  /* 0x01000000020e7b82 */ /* 0x0007220000000a00 */
[----:B------:R-:W2:Y:S01]  /*52c0*/  LDCU.64 UR6, c[0x4][0x88] ;  /* 0x01001100ff0677ac */ /* 0x000ea20008000a00 */
[----:B------:R-:W-:Y:S01]  /*52d0*/  IMAD.MOV.U32 R13, RZ, RZ, RZ ;  /* 0x000000ffff0d7224 */ /* 0x000fe200078e00ff */
[----:B------:R-:W2:Y:S01]  /*52e0*/  LDCU.64 UR4, c[0x4][0x8] ;  /* 0x01000100ff0477ac */ /* 0x000ea20008000a00 */
[----:B-1----:R-:W-:Y:S01]  /*52f0*/  IMAD.U32 R4, RZ, RZ, UR8 ;  /* 0x00000008ff047e24 */ /* 0x002fe2000f8e00ff */
[----:B------:R-:W-:Y:S01]  /*5300*/  MOV R5, UR9 ;  /* 0x0000000900057c02 */ /* 0x000fe20008000f00 */
[----:B--2---:R-:W-:Y:S01]  /*5310*/  IMAD.U32 R6, RZ, RZ, UR6 ;  /* 0x00000006ff067e24 */ /* 0x004fe2000f8e00ff */
[----:B------:R-:W-:Y:S01]  /*5320*/  MOV R7, UR7 ;  /* 0x0000000700077c02 */ /* 0x000fe20008000f00 */
[----:B------:R-:W-:Y:S01]  /*5330*/  IMAD.U32 R10, RZ, RZ, UR4 ;  /* 0x00000004ff0a7e24 */ /* 0x000fe2000f8e00ff */
[----:B------:R-:W-:-:S02]  /*5340*/  MOV R11, UR5 ;  /* 0x00000005000b7c02 */ /* 0x000fc40008000f00 */
[----:B------:R-:W-:-:S07]  /*5350*/  LEPC R20, `(.L_x_88) ;  /* 0x000000001014794e */ /* 0x000fce0000000000 */
[----:B---345:R-:W-:Y:S05]  /*5360*/  CALL.ABS.NOINC R14 ;  /* 0x000000000e007343 */ /* 0x038fea0003c00000 */
.L_x_88:
[----:B------:R-:W1:Y:S01]  /*5370*/  LDC.64 R2, c[0x4][R2] ;  /* 0x0100000002027b82 */ /* 0x000e620000000a00 */
[----:B------:R-:W2:Y:S01]  /*5380*/  LDCU.64 UR8, c[0x4][0x80] ;  /* 0x01001000ff0877ac */ /* 0x000ea20008000a00 */
[----:B------:R-:W-:Y:S02]  /*5390*/  HFMA2 R12, -RZ, RZ, 0, 5.9604644775390625e-08 ;  /* 0x00000001ff0c7431 */ /* 0x000fe400000001ff */
[----:B------:R-:W-:Y:S01]  /*53a0*/  IMAD.MOV.U32 R8, RZ, RZ, 0x70 ;  /* 0x00000070ff087424 */ /* 0x000fe200078e00ff */
[----:B------:R-:W3:Y:S01]  /*53b0*/  LDCU.64 UR6, c[0x4][0x88] ;  /* 0x01001100ff0677ac */ /* 0x000ee20008000a00 */
[----:B------:R-:W-:Y:S01]  /*53c0*/  IMAD.MOV.U32 R13, RZ, RZ, RZ ;  /* 0x000000ffff0d7224 */ /* 0x000fe200078e00ff */
[----:B------:R-:W4:Y:S01]  /*53d0*/  LDCU.64 UR4, c[0x4][0x8] ;  /* 0x01000100ff0477ac */ /* 0x000f220008000a00 */
[----:B--2---:R-:W-:Y:S02]  /*53e0*/  MOV R4, UR8 ;  /* 0x0000000800047c02 */ /* 0x004fe40008000f00 */
[----:B------:R-:W-:Y:S01]  /*53f0*/  MOV R5, UR9 ;  /* 0x0000000900057c02 */ /* 0x000fe20008000f00 */
[----:B---3--:R-:W-:Y:S01]  /*5400*/  IMAD.U32 R6, RZ, RZ, UR6 ;  /* 0x00000006ff067e24 */ /* 0x008fe2000f8e00ff */
[----:B------:R-:W-:Y:S01]  /*5410*/  MOV R7, UR7 ;  /* 0x0000000700077c02 */ /* 0x000fe20008000f00 */
[----:B----4-:R-:W-:Y:S01]  /*5420*/  IMAD.U32 R10, RZ, RZ, UR4 ;  /* 0x00000004ff0a7e24 */ /* 0x010fe2000f8e00ff */
[----:B------:R-:W-:-:S02]  /*5430*/  MOV R11, UR5 ;  /* 0x00000005000b7c02 */ /* 0x000fc40008000f00 */
[----:B------:R-:W-:-:S07]  /*5440*/  LEPC R20, `(.L_x_87) ;  /* 0x000000001014794e */ /* 0x000fce0000000000 */
[----:B-1----:R-:W-:Y:S05]  /*5450*/  CALL.ABS.NOINC R2 ;  /* 0x0000000002007343 */ /* 0x002fea0003c00000 */
.L_x_87:
[----:B------:R-:W1:Y:S01]  /*5460*/  LDC.64 R2, c[0x0][0x890] ;  /* 0x00022400ff027b82 */ /* 0x000e620000000a00 */
[----:B------:R-:W-:-:S06]  /*5470*/  ULOP3.LUT UR4, UR41, 0x1, URZ, 0x3c, !UPT ;  /* 0x0000000129047892 */ /* 0x000fcc000f8e3cff */
[----:B------:R-:W-:Y:S01]  /*5480*/  IMAD.U32 R91, RZ, RZ, UR4 ;  /* 0x00000004ff5b7e24 */ /* 0x000fe2000f8e00ff */
[----:B-1----:R-:W-:-:S04]  /*5490*/  ISETP.NE.U32.AND P3, PT, R2, RZ, PT ;  /* 0x000000ff0200720c */ /* 0x002fc80003f65070 */
[----:B------:R-:W-:-:S13]  /*54a0*/  ISETP.NE.AND.EX P3, PT, R3, RZ, PT, P3 ;  /* 0x000000ff0300720c */ /* 0x000fda0003f65330 */
[----:B------:R-:W-:Y:S05]  /*54b0*/  @!P3 BRA `(.L_x_89) ;  /* 0x000000000034b947 */ /* 0x000fea0003800000 */
[----:B------:R-:W1:Y:S02]  /*54c0*/  LDCU.64 UR4, c[0x0][0x888] ;  /* 0x00011100ff0477ac */ /* 0x000e640008000a00 */
[----:B-1----:R-:W-:-:S04]  /*54d0*/  UISETP.NE.U32.AND UP0, UPT, UR4, URZ, UPT ;  /* 0x000000ff0400728c */ /* 0x002fc8000bf05070 */
[----:B------:R-:W-:-:S09]  /*54e0*/  UISETP.NE.AND.EX UP0, UPT, UR5, URZ, UPT, UP0 ;  /* 0x000000ff0500728c */ /* 0x000fd2000bf05300 */
[----:B------:R-:W-:Y:S05]  /*54f0*/  BRA.U !UP0, `(.L_x_90) ;  /* 0x0000000108187547 */ /* 0x000fea000b800000 */
[----:B------:R-:W1:Y:S01]  /*5500*/  LDC.64 R4, c[0x0][0x888] ;  /* 0x00022200ff047b82 */ /* 0x000e620000000a00 */
[----:B------:R-:W-:-:S04]  /*5510*/  IMAD R0, R2, UR36, RZ ;  /* 0x0000002402007c24 */ /* 0x000fc8000f8e02ff */
[----:B-1----:R-:W-:-:S05]  /*5520*/  IMAD.WIDE R4, R0, 0x4, R4 ;  /* 0x0000000400047825 */ /* 0x002fca00078e0204 */
[----:B-----5:R1:W5:Y:S01]  /*5530*/  LDG.E R61, desc[UR38][R4.64] ;  /* 0x00000026043d7981 */ /* 0x020362000c1e1900 */
[----:B------:R-:W-:Y:S01]  /*5540*/  MOV R69, 0x1 ;  /* 0x0000000100457802 */ /* 0x000fe20000000f00 */
[----:B------:R-:W-:Y:S06]  /*5550*/  BRA `(.L_x_89) ;  /* 0x00000000000c7947 */ /* 0x000fec0003800000 */
.L_x_90:
[----:B------:R-:W1:Y:S01]  /*5560*/  LDCU UR4, c[0x0][0x880] ;  /* 0x00011000ff0477ac */ /* 0x000e620008000800 */
[----:B------:R-:W-:Y:S01]  /*5570*/  HFMA2 R69, -RZ, RZ, 0, 5.9604644775390625e-08 ;  /* 0x00000001ff457431 */ /* 0x000fe200000001ff */
[----:B-1---5:R-:W-:Y:S02]  /*5580*/  MOV R61, UR4 ;  /* 0x00000004003d7c02 */ /* 0x022fe40008000f00 */
.L_x_89:
[----:B-1----:R-:W1:Y:S02]  /*5590*/  LDC.64 R4, c[0x0][0x8b0] ;  /* 0x00022c00ff047b82 */ /* 0x002e640000000a00 */
        /* <DEDUP_REMOVED lines=11> */
[----:B------:R-:W-:Y:S05]  /*5650*/  BRA `(.L_x_91) ;  /* 0x0000000000087947 */ /* 0x000fea0003800000 */
.L_x_92:
[----:B------:R-:W1:Y:S02]  /*5660*/  LDCU UR4, c[0x0][0x8a0] ;  /* 0x00011400ff0477ac */ /* 0x000e640008000800 */
[----:B-1---5:R-:W-:Y:S02]  /*5670*/  MOV R43, UR4 ;  /* 0x00000004002b7c02 */ /* 0x022fe40008000f00 */
.L_x_91:
[----:B------:R-:W-:Y:S01]  /*5680*/  UISETP.NE.AND UP0, UPT, UR43, URZ, UPT ;  /* 0x000000ff2b00728c */ /* 0x000fe2000bf05270 */
[----:B------:R-:W-:Y:S01]  /*5690*/  PLOP3.LUT P0, PT, PT, PT, PT, 0x8, 0x80 ;  /* 0x000000000080781c */ /* 0x000fe20003f0e170 */
[----:B------:R-:W-:-:S03]  /*56a0*/  IMAD.U32 R5, RZ, RZ, UR40 ;  /* 0x00000028ff057e24 */ /* 0x000fc6000f8e00ff */
[----:B------:R-:W-:-:S04]  /*56b0*/  P2R R134, PR, RZ, 0x1 ;  /* 0x00000001ff867803 */ /* 0x000fc80000000000 */
[----:B------:R-:W-:Y:S05]  /*56c0*/  BRA.U !UP0, `(.L_x_93) ;  /* 0x00000001083c7547 */ /* 0x000fea000b800000 */
[----:B------:R-:W-:-:S04]  /*56d0*/  ISETP.NE.U32.AND P0, PT, R2, RZ, PT ;  /* 0x000000ff0200720c */ /* 0x000fc80003f05070 */
[----:B------:R-:W-:-:S13]  /*56e0*/  ISETP.NE.AND.EX P0, PT, R3, RZ, PT, P0 ;  /* 0x000000ff0300720c */ /* 0x000fda0003f05300 */
[----:B-----5:R-:W-:-:S04]  /*56f0*/  @!P0 FSETP.EQ.AND P1, PT, R61, RZ, PT ;  /* 0x000000ff3d00820b */ /* 0x020fc80003f22000 */
[----:B------:R-:W-:Y:S01]  /*5700*/  P2R R134, PR, RZ, 0x2 ;  /* 0x00000002ff867803 */ /* 0x000fe20000000000 */
[----:B------:R-:W-:Y:S08]  /*5710*/  @!P0 BRA `(.L_x_93) ;  /* 0x0000000000288947 */ /* 0x000ff00003800000 */
[----:B------:R-:W3:Y:S01]  /*5720*/  LDCU.64 UR4, c[0x0][0x888] ;  /* 0x00011100ff0477ac */ /* 0x000ee20008000a00 */
[----:B------:R-:W-:Y:S02]  /*5730*/  LOP3.LUT P1, RZ, R69, 0xff, RZ, 0xc0, !PT ;  /* 0x000000ff45ff7812 */ /* 0x000fe4000782c0ff */
[----:B------:R-:W-:-:S04]  /*5740*/  FSETP.NEU.AND P0, PT, R61, RZ, PT ;  /* 0x000000ff3d00720b */ /* 0x000fc80003f0d000 */
[----:B------:R-:W-:Y:S02]  /*5750*/  SEL R0, RZ, 0xffffffff, P0 ;  /* 0xffffffffff007807 */ /* 0x000fe40000000000 */
[----:B---3--:R-:W-:-:S04]  /*5760*/  ISETP.NE.U32.AND P2, PT, RZ, UR4, PT ;  /* 0x00000004ff007c0c */ /* 0x008fc8000bf45070 */
[----:B------:R-:W-:-:S04]  /*5770*/  ISETP.NE.AND.EX P2, PT, RZ, UR5, PT, P2 ;  /* 0x00000005ff007c0c */ /* 0x000fc8000bf45320 */
[----:B------:R-:W-:-:S04]  /*5780*/  @!P1 SEL R0, RZ, 0xffffffff, P2 ;  /* 0xffffffffff009807 */ /* 0x000fc80001000000 */
[----:B------:R-:W-:-:S04]  /*5790*/  LOP3.LUT R0, R0, 0x1, RZ, 0xc0, !PT ;  /* 0x0000000100007812 */ /* 0x000fc800078ec0ff */
[----:B------:R-:W-:-:S04]  /*57a0*/  ISETP.EQ.U32.AND P0, PT, R0, 0x1, PT ;  /* 0x000000010000780c */ /* 0x000fc80003f02070 */
[----:B------:R-:W-:-:S09]  /*57b0*/  P2R R134, PR, RZ, 0x1 ;  /* 0x00000001ff867803 */ /* 0x000fd20000000000 */
.L_x_93:
[----:B------:R-:W-:Y:S01]  /*57c0*/  ISETP.NE.AND P4, PT, R134, RZ, PT ;  /* 0x000000ff8600720c */ /* 0x000fe20003f85270 */
[----:B-1----:R-:W-:Y:S01]  /*57d0*/  IMAD R7, R41, 0x8, R16 ;  /* 0x0000000829077824 */ /* 0x002fe200078e0210 */
[----:B------:R-:W-:Y:S01]  /*57e0*/  SHF.L.U32 R4, R101, 0x1f, RZ ;  /* 0x0000001f65047819 */ /* 0x000fe200000006ff */
[----:B------:R-:W1:Y:S01]  /*57f0*/  LDCU.64 UR4, c[0x0][0x888] ;  /* 0x00011100ff0477ac */ /* 0x000e620008000a00 */
[----:B------:R-:W-:Y:S01]  /*5800*/  IMAD.MOV.U32 R89, RZ, RZ, 0x1 ;  /* 0x00000001ff597424 */ /* 0x000fe200078e00ff */
[----:B------:R-:W-:Y:S01]  /*5810*/  CS2R R118, SRZ ;  /* 0x0000000000767805 */ /* 0x000fe2000001ff00 */
[----:B------:R-:W-:Y:S01]  /*5820*/  IMAD.SHL.U32 R79, R18, 0x40, RZ ;  /* 0x00000040124f7824 */ /* 0x000fe200078e00ff */
[----:B------:R-:W-:Y:S01]  /*5830*/  CS2R R116, SRZ ;  /* 0x0000000000747805 */ /* 0x000fe2000001ff00 */
[----:B------:R-:W-:Y:S01]  /*5840*/  IMAD.SHL.U32 R77, R19, 0x80, RZ ;  /* 0x00000080134d7824 */ /* 0x000fe200078e00ff */
[----:B------:R-:W-:Y:S01]  /*5850*/  CS2R R114, SRZ ;  /* 0x0000000000727805 */ /* 0x000fe2000001ff00 */
[----:B------:R-:W-:Y:S01]  /*5860*/  IMAD R39, R41, 0x40, R98 ;  /* 0x0000004029277824 */ /* 0x000fe200078e0262 */
[----:B------:R-:W-:Y:S01]  /*5870*/  CS2R R112, SRZ ;  /* 0x0000000000707805 */ /* 0x000fe2000001ff00 */
[----:B------:R-:W-:Y:S01]  /*5880*/  IMAD.MOV.U32 R96, RZ, RZ, RZ ;  /* 0x000000ffff607224 */ /* 0x000fe200078e00ff */
[----:B------:R-:W-:Y:S01]  /*5890*/  @!P4 SHF.L.U32 R2, R91, 0x1f, RZ ;  /* 0x0000001f5b02c819 */ /* 0x000fe200000006ff */
[----:B------:R-:W-:Y:S01]  /*58a0*/  @!P4 IMAD R5, R5, 0x8, R16 ;  /* 0x000000080505c824 */ /* 0x000fe200078e0210 */
[----:B------:R-:W-:Y:S01]  /*58b0*/  CS2R R110, SRZ ;  /* 0x00000000006e7805 */ /* 0x000fe2000001ff00 */
[----:B------:R-:W-:Y:S01]  /*58c0*/  IMAD.U32 R87, RZ, RZ, UR37 ;  /* 0x00000025ff577e24 */ /* 0x000fe2000f8e00ff */
[----:B------:R-:W-:Y:S01]  /*58d0*/  CS2R R108, SRZ ;  /* 0x00000000006c7805 */ /* 0x000fe2000001ff00 */
[----:B------:R-:W3:Y:S01]  /*58e0*/  @!P4 SYNCS.PHASECHK.TRANS64.TRYWAIT P1, [R5+URZ+0x80], R2 ;  /* 0x000080020500c5a7 */ /* 0x000ee200080211ff */
[----:B------:R-:W-:Y:S01]  /*58f0*/  IMAD.U32 R85, RZ, RZ, UR40 ;  /* 0x00000028ff557e24 */ /* 0x000fe2000f8e00ff */
[----:B------:R-:W-:-:S02]  /*5900*/  CS2R R106, SRZ ;  /* 0x00000000006a7805 */ /* 0x000fc4000001ff00 */
[----:B-1----:R-:W-:Y:S02]  /*5910*/  ISETP.NE.U32.AND P0, PT, RZ, UR4, PT ;  /* 0x00000004ff007c0c */ /* 0x002fe4000bf05070 */
[----:B------:R-:W-:Y:S02]  /*5920*/  CS2R R104, SRZ ;  /* 0x0000000000687805 */ /* 0x000fe4000001ff00 */
[----:B------:R-:W-:-:S04]  /*5930*/  ISETP.NE.AND.EX P0, PT, RZ, UR5, PT, P0 ;  /* 0x00000005ff007c0c */ /* 0x000fc8000bf05300 */
[----:B------:R-:W-:Y:S02]  /*5940*/  SEL R3, RZ, 0xffffffff, P0 ;  /* 0xffffffffff037807 */ /* 0x000fe40000000000 */
[----:B------:R-:W-:Y:S01]  /*5950*/  LOP3.LUT P0, R75, R69, 0xff, RZ, 0xc0, !PT ;  /* 0x000000ff454b7812 */ /* 0x000fe2000780c0ff */
[----:B------:R-:W1:Y:S01]  /*5960*/  SYNCS.PHASECHK.TRANS64.TRYWAIT P2, [R7+URZ+0xe0], R4 ;  /* 0x0000e004070075a7 */ /* 0x000e6200080411ff */
[----:B---3--:R-:W-:Y:S02]  /*5970*/  @!P4 SEL R89, RZ, 0x1, !P1 ;  /* 0x00000001ff59c807 */ /* 0x008fe40004800000 */
[----:B-1----:R-:W-:Y:S02]  /*5980*/  P2R R133, PR, RZ, 0x4 ;  /* 0x00000004ff857803 */ /* 0x002fe40000000000 */
[----:B-----5:R-:W-:-:S04]  /*5990*/  FSETP.NEU.AND P2, PT, R61, RZ, PT ;  /* 0x000000ff3d00720b */ /* 0x020fc80003f4d000 */
[----:B------:R-:W-:-:S04]  /*59a0*/  SEL R0, RZ, 0xffffffff, P2 ;  /* 0xffffffffff007807 */ /* 0x000fc80001000000 */
[----:B------:R-:W-:Y:S02]  /*59b0*/  @P3 SEL R0, R3, R0, !P0 ;  /* 0x0000000003003207 */ /* 0x000fe40004000000 */
[----:B------:R-:W-:Y:S02]  /*59c0*/  PLOP3.LUT P0, PT, PT, PT, PT, 0x80, 0x8 ;  /* 0x000000000008781c */ /* 0x000fe40003f0f070 */
[----:B------:R-:W-:-:S04]  /*59d0*/  LOP3.LUT R0, R0, 0x1, RZ, 0xc0, !PT ;  /* 0x0000000100007812 */ /* 0x000fc800078ec0ff */
[----:B------:R-:W-:-:S04]  /*59e0*/  ISETP.NE.U32.AND P2, PT, R0, 0x1, PT ;  /* 0x000000010000780c */ /* 0x000fc80003f45070 */
[----:B------:R-:W-:Y:S02]  /*59f0*/  P2R R129, PR, RZ, 0x4 ;  /* 0x00000004ff817803 */ /* 0x000fe40000000000 */
[----:B------:R-:W-:-:S04]  /*5a00*/  PLOP3.LUT P2, PT, PT, PT, PT, 0x8, 0x80 ;  /* 0x000000000080781c */ /* 0x000fc80003f4e170 */
[----:B------:R-:W-:-:S09]  /*5a10*/  P2R R132, PR, RZ, 0x4 ;  /* 0x00000004ff847803 */ /* 0x000fd20000000000 */
.L_x_110:
[----:B------:R-:W-:Y:S01]  /*5a20*/  ISETP.NE.AND P1, PT, R134, RZ, PT ;  /* 0x000000ff8600720c */ /* 0x000fe20003f25270 */
[----:B------:R-:W-:Y:S05]  /*5a30*/  YIELD ;  /* 0x0000000000007946 */ /* 0x000fea0003800000 */
[----:B------:R-:W-:Y:S01]  /*5a40*/  P2R R131, PR, RZ, 0x1 ;  /* 0x00000001ff837803 */ /* 0x000fe20000000000 */
[----:B------:R-:W-:Y:S06]  /*5a50*/  BSSY B1, `(.L_x_94) ;  /* 0x000001d000017945 */ /* 0x000fec0003800000 */
[----:B--2---:R-:W-:Y:S05]  /*5a60*/  @P1 BRA `(.L_x_95) ;  /* 0x00000000006c1947 */ /* 0x004fea0003800000 */
[----:B------:R-:W-:Y:S01]  /*5a70*/  ISETP.NE.AND P1, PT, R129, RZ, PT ;  /* 0x000000ff8100720c */ /* 0x000fe20003f25270 */
[----:B------:R-:W-:Y:S01]  /*5a80*/  BSSY B0, `(.L_x_96) ;  /* 0x000000e000007945 */ /* 0x000fe20003800000 */
[----:B------:R-:W-:Y:S11]  /*5a90*/  ISETP.NE.AND P0, PT, R89, RZ, PT ;  /* 0x000000ff5900720c */ /* 0x000ff60003f05270 */
[----:B------:R-:W-:Y:S05]  /*5aa0*/  @P1 LEA R8, R85, R128, 0xd ;  /* 0x0000008055081211 */ /* 0x000fea00078e68ff */
[--C-:B------:R-:W-:Y:S02]  /*5ab0*/  @P1 IMAD R6, R123, -0x10, R8.reuse ;  /* 0xfffffff07b061824 */ /* 0x100fe400078e0208 */
[----:B------:R-:W-:Y:S03]  /*5ac0*/  @P1 IMAD R4, R121, -0x10, R8 ;  /* 0xfffffff079041824 */ /* 0x000fe600078e0208 */
[----:B------:R-:W-:Y:S01]  /*5ad0*/  @P1 LEA R2, R103, R6, 0x4 ;  /* 0x0000000667021211 */ /* 0x000fe200078e20ff */
[----:B------:R-:W-:Y:S06]  /*5ae0*/  @P0 BRA `(.L_x_97) ;  /* 0x00000000001c0947 */ /* 0x000fec0003800000 */
[----:B------:R-:W1:Y:S01]  /*5af0*/  S2UR UR4, SR_CgaCtaId ;  /* 0x00000000000479c3 */ /* 0x000e620000008800 */
[----:B------:R-:W-:Y:S01]  /*5b00*/  UMOV UR5, 0x400 ;  /* 0x0000040000057882 */ /* 0x000fe20000000000 */
[----:B------:R-:W-:Y:S01]  /*5b10*/  SHF.L.U32 R0, R91, 0x1f, RZ ;  /* 0x0000001f5b007819 */ /* 0x000fe200000006ff */
[----:B-1----:R-:W-:Y:S06]  /*5b20*/  ULEA UR4, UR4, UR5, 0x18 ;  /* 0x0000000504047291 */ /* 0x002fec000f8ec0ff */
[----:B------:R-:W-:Y:S04]  /*5b30*/  LEA R3, R85, UR4, 0x3 ;  /* 0x0000000455037c11 */ /* 0x000fe8000f8e18ff */
[----:B------:R-:W1:Y:S02]  /*5b40*/  SYNCS.PHASECHK.TRANS64.TRYWAIT P0, [R3+URZ+0x80], R0 ;  /* 0x00008000030075a7 */ /* 0x000e6400080011ff */
[----:B-1----:R-:W-:Y:S05]  /*5b50*/  @!P0 BRA `(.L_x_98) ;  /* 0x0000004c00a88947 */ /* 0x002fea0003800000 */
.L_x_97:
[----:B------:R-:W-:Y:S05]  /*5b60*/  BSYNC B0 ;  /* 0x0000000000007941 */ /* 0x000fea0003800000 */
.L_x_96:
[----:B------:R-:W-:Y:S01]  /*5b70*/  ISETP.NE.AND P0, PT, R129, RZ, PT ;  /* 0x000000ff8100720c */ /* 0x000fe20003f05270 */
[----:B------:R-:W-:Y:S11]  /*5b80*/  VIADD R85, R85, 0x1 ;  /* 0x0000000155557836 */ /* 0x000ff60000000000 */
[----:B------:R-:W-:Y:S01]  /*5b90*/  @!UPT UIADD3 URZ, UPT, UPT, URZ, URZ, URZ ;  /* 0x000000fffffff290 */ /* 0x000fe2000fffe0ff */
[----:B------:R3:W4:Y:S04]  /*5ba0*/  @P0 LDS.128 R104, [R8] ;  /* 0x0000000008680984 */ /* 0x0007280000000c00 */
[----:B------:R3:W2:Y:S04]  /*5bb0*/  @P0 LDS.128 R112, [R4+0x20] ;  /* 0x0000200004700984 */ /* 0x0006a80000000c00 */
[----:B------:R3:W2:Y:S04]  /*5bc0*/  @P0 LDS.128 R108, [R6+0x10] ;  /* 0x00001000066c0984 */ /* 0x0006a80000000c00 */
[----:B------:R3:W2:Y:S01]  /*5bd0*/  @P0 LDS.128 R116, [R2+0x10] ;  /* 0x0000100002740984 */ /* 0x0006a20000000c00 */
[C---:B------:R-:W-:Y:S04]  /*5be0*/  ISETP.NE.AND P0, PT, R85.reuse, 0x3, PT ;  /* 0x000000035500780c */ /* 0x040fe80003f05270 */
[----:B-1----:R-:W-:Y:S02]  /*5bf0*/  SEL R0, RZ, 0x1, P0 ;  /* 0x00000001ff007807 */ /* 0x002fe40000000000 */
[----:B------:R-:W-:Y:S02]  /*5c00*/  SEL R85, R85, RZ, P0 ;  /* 0x000000ff55557207 */ /* 0x000fe40000000000 */
[----:B------:R-:W-:Y:S02]  /*5c10*/  LOP3.LUT R91, R91, R0, RZ, 0x3c, !PT ;  /* 0x000000005b5b7212 */ /* 0x000fe400078e3cff */
.L_x_95:
[----:B------:R-:W-:Y:S05]  /*5c20*/  BSYNC B1 ;  /* 0x0000000000017941 */ /* 0x000fea0003800000 */
.L_x_94:
[----:B------:R-:W-:Y:S01]  /*5c30*/  ISETP.NE.AND P1, PT, R133, RZ, PT ;  /* 0x000000ff8500720c */ /* 0x000fe20003f25270 */
[----:B------:R-:W1:Y:S01]  /*5c40*/  S2UR UR4, SR_CgaCtaId ;  /* 0x00000000000479c3 */ /* 0x000e620000008800 */
[----:B------:R-:W-:Y:S01]  /*5c50*/  ISETP.NE.AND P0, PT, R132, RZ, PT ;  /* 0x000000ff8400720c */ /* 0x000fe20003f05270 */
[----:B------:R-:W-:Y:S01]  /*5c60*/  IMAD.IADD R16, R39, 0x1, R96 ;  /* 0x0000000127107824 */ /* 0x000fe200078e0260 */
[----:B------:R-:W-:Y:S01]  /*5c70*/  MOV R122, 0x400 ;  /* 0x00000400007a7802 */ /* 0x000fe20000000f00 */
[----:B------:R-:W-:Y:S01]  /*5c80*/  BSSY B0, `(.L_x_99) ;  /* 0x000000a000007945 */ /* 0x000fe20003800000 */
[----:B------:R-:W-:Y:S02]  /*5c90*/  PLOP3.LUT P0, PT, P0, P1, PT, 0xf8, 0x8f ;  /* 0x00000000008f781c */ /* 0x000fe40000703f70 */
[----:B---3--:R-:W-:Y:S01]  /*5ca0*/  SHF.R.U32.HI R2, RZ, 0x15, R16 ;  /* 0x00000015ff027819 */ /* 0x008fe20000011610 */
[----:B-1----:R-:W-:Y:S05]  /*5cb0*/  IMAD.U32 R73, RZ, RZ, UR4 ;  /* 0x00000004ff497e24 */ /* 0x002fea000f8e00ff */
[----:B------:R-:W-:Y:S05]  /*5cc0*/  LEA R122, R73, R122, 0x18 ;  /* 0x0000007a497a7211 */ /* 0x000fea00078ec0ff */
[----:B------:R-:W-:Y:S01]  /*5cd0*/  IMAD R71, R41, 0x8, R122 ;  /* 0x0000000829477824 */ /* 0x000fe200078e027a */
[----:B------:R-:W-:Y:S06]  /*5ce0*/  @P0 BRA `(.L_x_100) ;  /* 0x00000000000c0947 */ /* 0x000fec0003800000 */
[----:B------:R-:W-:Y:S04]  /*5cf0*/  SHF.L.U32 R0, R101, 0x1f, RZ ;  /* 0x0000001f65007819 */ /* 0x000fe800000006ff */
[----:B------:R-:W1:Y:S02]  /*5d00*/  SYNCS.PHASECHK.TRANS64.TRYWAIT P0, [R71+URZ+0xe0], R0 ;  /* 0x0000e000470075a7 */ /* 0x000e6400080011ff */
[----:B-1----:R-:W-:Y:S05]  /*5d10*/  @!P0 BRA `(.L_x_101) ;  /* 0x0000004c004c8947 */ /* 0x002fea0003800000 */
.L_x_100:
[----:B------:R-:W-:Y:S05]  /*5d20*/  BSYNC B0 ;  /* 0x0000000000007941 */ /* 0x000fea0003800000 */
.L_x_99:
[----:B------:R-:W-:Y:S11]  /*5d30*/  LOP3.LUT P0, RZ, R2, 0x3, R127, 0x48, !PT ;  /* 0x0000000302ff7812 */ /* 0x000ff6000780487f */
[----:B------:R-:W-:Y:S02]  /*5d40*/  @!UPT UIADD3 URZ, UPT, UPT, URZ, URZ, URZ ;  /* 0x000000fffffff290 */ /* 0x000fe4000fffe0ff */
[----:B------:R-:W-:Y:S05]  /*5d50*/  @!P0 BRA `(.L_x_102) ;  /* 0x0000000000408947 */ /* 0x000fea0003800000 */
[----:B------:R-:W3:Y:S01]  /*5d60*/  LDCU.64 UR8, c[0x4][0x70] ;  /* 0x01000e00ff0877ac */ /* 0x000ee20008000a00 */
[----:B------:R-:W-:Y:S01]  /*5d70*/  MOV R3, 0x0 ;  /* 0x0000000000037802 */ /* 0x000fe20000000f00 */
[----:B------:R-:W-:Y:S02]  /*5d80*/  HFMA2 R12, -RZ, RZ, 0, 5.9604644775390625e-08 ;  /* 0x00000001ff0c7431 */ /* 0x000fe400000001ff */
[----:B------:R-:W-:Y:S02]  /*5d90*/  IMAD.MOV.U32 R8, RZ, RZ, 0x192 ;  /* 0x00000192ff087424 */ /* 0x000fe400078e00ff */
[----:B------:R-:W-:Y:S01]  /*5da0*/  IMAD.MOV.U32 R13, RZ, RZ, RZ ;  /* 0x000000ffff0d7224 */ /* 0x000fe200078e00ff */
[----:B------:R-:W5:Y:S01]  /*5db0*/  LDCU.64 UR6, c[0x4][0x78] ;  /* 0x01000f00ff0677ac */ /* 0x000f620008000a00 */
[----:B------:R-:W1:Y:S01]  /*5dc0*/  LDC.64 R2, c[0x4][R3] ;  /* 0x0100000003027b82 */ /* 0x000e620000000a00 */
[----:B------:R-:W2:Y:S01]  /*5dd0*/  LDCU.64 UR4, c[0x4][0x10] ;  /* 0x01000200ff0477ac */ /* 0x000ea20008000a00 */
[----:B---3--:R-:W-:Y:S01]  /*5de0*/  MOV R5, UR9 ;  /* 0x0000000900057c02 */ /* 0x008fe20008000f00 */
[----:B------:R-:W-:Y:S01]  /*5df0*/  IMAD.U32 R4, RZ, RZ, UR8 ;  /* 0x00000008ff047e24 */ /* 0x000fe2000f8e00ff */
[----:B-----5:R-:W-:Y:S01]  /*5e00*/  MOV R7, UR7 ;  /* 0x0000000700077c02 */ /* 0x020fe20008000f00 */
[----:B------:R-:W-:Y:S01]  /*5e10*/  IMAD.U32 R6, RZ, RZ, UR6 ;  /* 0x00000006ff067e24 */ /* 0x000fe2000f8e00ff */
[----:B--2---:R-:W-:Y:S01]  /*5e20*/  MOV R11, UR5 ;  /* 0x00000005000b7c02 */ /* 0x004fe20008000f00 */
[----:B------:R-:W-:Y:S02]  /*5e30*/  IMAD.U32 R10, RZ, RZ, UR4 ;  /* 0x00000004ff0a7e24 */ /* 0x000fe4000f8e00ff */
[----:B------:R-:W-:Y:S07]  /*5e40*/  LEPC R20, `(.L_x_102) ;  /* 0x000000001014794e */ /* 0x000fee0000000000 */
[----:B-1--4-:R-:W-:Y:S05]  /*5e50*/  CALL.ABS.NOINC R2 ;  /* 0x0000000002007343 */ /* 0x012fea0003c00000 */
.L_x_102:
[----:B------:R-:W-:Y:S05]  /*5e60*/  WARPSYNC.ALL ;  /* 0x0000000000007948 */ /* 0x000fea0003800000 */
[----:B------:R-:W-:Y:S01]  /*5e70*/  R2UR UR4, R16 ;  /* 0x00000000100472ca */ /* 0x000fe200000e0000 */
[--C-:B----4-:R-:W-:Y:S01]  /*5e80*/  HADD2.F32 R63, -RZ, R104.reuse.H0_H0 ;  /* 0x20000068ff3f7230 */ /* 0x110fe20000004100 */
[----:B------:R-:W-:Y:S01]  /*5e90*/  MOV R51, 0x3e235519 ;  /* 0x3e23551900337802 */ /* 0x000fe20000000f00 */
[----:B------:R-:W-:Y:S01]  /*5ea0*/  HADD2.F32 R65, -RZ, R104.H1_H1 ;  /* 0x30000068ff417230 */ /* 0x000fe20000004100 */
[----:B------:R-:W-:Y:S01]  /*5eb0*/  ISETP.NE.AND P6, PT, R132, RZ, PT ;  /* 0x000000ff8400720c */ /* 0x000fe20003fc5270 */
[--C-:B------:R-:W-:Y:S01]  /*5ec0*/  HADD2.F32 R100, -RZ, R105.reuse.H0_H0 ;  /* 0x20000069ff647230 */ /* 0x100fe20000004100 */
[----:B------:R-:W-:Y:S01]  /*5ed0*/  ISETP.NE.AND P2, PT, R125, RZ, PT ;  /* 0x000000ff7d00720c */ /* 0x000fe20003f45270 */
[----:B------:R-:W-:Y:S02]  /*5ee0*/  HADD2.F32 R102, -RZ, R105.H1_H1 ;  /* 0x30000069ff667230 */ /* 0x000fe40000004100 */
[----:B------:R-:W-:Y:S02]  /*5ef0*/  HFMA2 R55, -RZ, RZ, 0.8349609375, 5.424022674560546875e-06 ;  /* 0x3aae005bff377431 */ /* 0x000fe400000001ff */
[--C-:B--2---:R-:W-:Y:S02]  /*5f00*/  HADD2.F32 R36, -RZ, R109.reuse.H0_H0 ;  /* 0x2000006dff247230 */ /* 0x104fe40000004100 */
[----:B------:R-:W-:Y:S02]  /*5f10*/  HFMA2 R53, -RZ, RZ, 1.28515625, -179.25 ;  /* 0x3d24d99aff357431 */ /* 0x000fe400000001ff */
[----:B------:R-:W-:Y:S02]  /*5f20*/  HADD2.F32 R38, -RZ, R109.H1_H1 ;  /* 0x3000006dff267230 */ /* 0x000fe40000004100 */
[----:B------:R-:W-:Y:S01]  /*5f30*/  HFMA2 R49, -RZ, RZ, 1.8525390625, -0.310791015625 ;  /* 0x3f69b4f9ff317431 */ /* 0x000fe200000001ff */
[----:B------:R-:W1:Y:S01]  /*5f40*/  LDTM.x32 R4, tmem[UR4] ;  /* 0x00000004000479ee */ /* 0x000e6200082c0000 */
[--C-:B------:R-:W-:Y:S01]  /*5f50*/  HADD2.F32 R37, -RZ, R110.reuse.H0_H0 ;  /* 0x2000006eff257230 */ /* 0x100fe20000004100 */
[----:B------:R-:W-:Y:S01]  /*5f60*/  USHF.L.U32 UR8, UR40, 0xd, URZ ;  /* 0x0000000d28087899 */ /* 0x000fe200080006ff */
[----:B------:R-:W-:Y:S01]  /*5f70*/  HADD2.F32 R40, -RZ, R110.H1_H1 ;  /* 0x3000006eff287230 */ /* 0x000fe20000004100 */
[----:B------:R-:W-:Y:S01]  /*5f80*/  @P6 NOP ;  /* 0x0000000000006918 */ /* 0x000fe20000000000 */
[----:B------:R-:W-:Y:S01]  /*5f90*/  HADD2.F32 R45, -RZ, R111.H0_H0 ;  /* 0x2000006fff2d7230 */ /* 0x000fe20000004100 */
[----:B------:R-:W-:Y:S01]  /*5fa0*/  BSSY.RECONVERGENT B0, `(.L_x_103) ;  /* 0x00003b2000007945 */ /* 0x000fe20003800200 */
[C---:B-1----:R-:W-:Y:S01]  /*5fb0*/  FMUL R0, R43.reuse, R4 ;  /* 0x000000042b007220 */ /* 0x042fe20000400000 */
[C---:B------:R-:W-:Y:S01]  /*5fc0*/  FMUL R2, R43.reuse, R5 ;  /* 0x000000052b027220 */ /* 0x040fe20000400000 */
[C---:B------:R-:W-:Y:S01]  /*5fd0*/  FMUL R3, R43.reuse, R6 ;  /* 0x000000062b037220 */ /* 0x040fe20000400000 */
[----:B------:R-:W-:Y:S01]  /*5fe0*/  FMUL R7, R43, R7 ;  /* 0x000000072b077220 */ /* 0x000fe20000400000 */
[C---:B------:R-:W-:Y:S01]  /*5ff0*/  FFMA R0, R61.reuse, R63, R0 ;  /* 0x0000003f3d007223 */ /* 0x040fe20000000000 */
[--C-:B------:R-:W-:Y:S02]  /*6000*/  HADD2.F32 R63, -RZ, R106.reuse.H0_H0 ;  /* 0x2000006aff3f7230 */ /* 0x100fe40000004100 */
[----:B------:R-:W-:Y:S01]  /*6010*/  FFMA R2, R61, R65, R2 ;  /* 0x000000413d027223 */ /* 0x000fe20000000002 */
[----:B------:R-:W-:Y:S01]  /*6020*/  FMUL R4, R43, R8 ;  /* 0x000000082b047220 */ /* 0x000fe20000400000 */
[C---:B------:R-:W-:Y:S01]  /*6030*/  FFMA R3, R61.reuse, R100, R3 ;  /* 0x000000643d037223 */ /* 0x040fe20000000003 */
[----:B------:R-:W-:Y:S02]  /*6040*/  HADD2.F32 R100, -RZ, R106.H1_H1 ;  /* 0x3000006aff647230 */ /* 0x000fe40000004100 */
[----:B------:R-:W-:Y:S01]  /*6050*/  FFMA R7, R61, R102, R7 ;  /* 0x000000663d077223 */ /* 0x000fe20000000007 */
[----:B------:R-:W-:Y:S01]  /*6060*/  FMUL R5, R43, R9 ;  /* 0x000000092b057220 */ /* 0x000fe20000400000 */
[----:B------:R-:W-:Y:S01]  /*6070*/  FFMA R4, R61, R63, R4 ;  /* 0x0000003f3d047223 */ /* 0x000fe20000000004 */
[--C-:B------:R-:W-:Y:S02]  /*6080*/  HADD2.F32 R63, -RZ, R107.reuse.H0_H0 ;  /* 0x2000006bff3f7230 */ /* 0x100fe40000004100 */
[----:B------:R-:W-:Y:S01]  /*6090*/  FMUL R6, R43, R10 ;  /* 0x0000000a2b067220 */ /* 0x000fe20000400000 */
[----:B------:R-:W-:Y:S02]  /*60a0*/  HADD2.F32 R102, -RZ, R107.H1_H1 ;  /* 0x3000006bff667230 */ /* 0x000fe40000004100 */
[----:B------:R-:W-:Y:S01]  /*60b0*/  FFMA R5, R61, R100, R5 ;  /* 0x000000643d057223 */ /* 0x000fe20000000005 */
[C---:B------:R-:W-:Y:S01]  /*60c0*/  FMUL R11, R43.reuse, R11 ;  /* 0x0000000b2b0b7220 */ /* 0x040fe20000400000 */
[--C-:B------:R-:W-:Y:S02]  /*60d0*/  HADD2.F32 R65, -RZ, R108.reuse.H0_H0 ;  /* 0x2000006cff417230 */ /* 0x100fe40000004100 */
[C---:B------:R-:W-:Y:S01]  /*60e0*/  FMUL R8, R43.reuse, R12 ;  /* 0x0000000c2b087220 */ /* 0x040fe20000400000 */
[----:B------:R-:W-:Y:S02]  /*60f0*/  HADD2.F32 R100, -RZ, R108.H1_H1 ;  /* 0x3000006cff647230 */ /* 0x000fe40000004100 */
[----:B------:R-:W-:Y:S01]  /*6100*/  FMUL R9, R43, R13 ;  /* 0x0000000d2b097220 */ /* 0x000fe20000400000 */
[----:B------:R-:W-:Y:S01]  /*6110*/  FFMA R6, R61, R63, R6 ;  /* 0x0000003f3d067223 */ /* 0x000fe20000000006 */
[----:B------:R-:W-:Y:S01]  /*6120*/  MOV R63, 0x38eb4c3a ;  /* 0x38eb4c3a003f7802 */ /* 0x000fe20000000f00 */
[----:B------:R-:W-:Y:S01]  /*6130*/  FMUL R10, R43, R14 ;  /* 0x0000000e2b0a7220 */ /* 0x000fe20000400000 */
[C---:B------:R-:W-:Y:S01]  /*6140*/  FFMA R11, R61.reuse, R102, R11 ;  /* 0x000000663d0b7223 */ /* 0x040fe2000000000b */
[----:B------:R-:W-:Y:S01]  /*6150*/  FFMA R8, R61, R65, R8 ;  /* 0x000000413d087223 */ /* 0x000fe20000000008 */
[----:B------:R-:W-:Y:S01]  /*6160*/  FMUL R15, R43, R15 ;  /* 0x0000000f2b0f7220 */ /* 0x000fe20000400000 */
[----:B------:R-:W-:Y:S01]  /*6170*/  FFMA R9, R61, R100, R9 ;  /* 0x000000643d097223 */ /* 0x000fe20000000009 */
[----:B------:R-:W-:Y:S01]  /*6180*/  FMUL R12, R43, R16 ;  /* 0x000000102b0c7220 */ /* 0x000fe20000400000 */
[----:B------:R-:W-:Y:S01]  /*6190*/  FFMA R10, R61, R36, R10 ;  /* 0x000000243d0a7223 */ /* 0x000fe2000000000a */
[C---:B------:R-:W-:Y:S01]  /*61a0*/  FMUL R13, R43.reuse, R17 ;  /* 0x000000112b0d7220 */ /* 0x040fe20000400000 */
[----:B------:R-:W-:Y:S01]  /*61b0*/  FMUL R14, R43, R18 ;  /* 0x000000122b0e7220 */ /* 0x000fe20000400000 */
[----:B------:R-:W-:Y:S02]  /*61c0*/  HADD2.F32 R36, -RZ, R111.H1_H1 ;  /* 0x3000006fff247230 */ /* 0x000fe40000004100 */
[----:B------:R-:W-:Y:S01]  /*61d0*/  FFMA R15, R61, R38, R15 ;  /* 0x000000263d0f7223 */ /* 0x000fe2000000000f */
[----:B------:R-:W-:Y:S01]  /*61e0*/  FMUL R19, R43, R19 ;  /* 0x000000132b137220 */ /* 0x000fe20000400000 */
[C---:B------:R-:W-:Y:S01]  /*61f0*/  FFMA R12, R61.reuse, R37, R12 ;  /* 0x000000253d0c7223 */ /* 0x040fe2000000000c */
[C---:B------:R-:W-:Y:S01]  /*6200*/  FFMA R13, R61.reuse, R40, R13 ;  /* 0x000000283d0d7223 */ /* 0x040fe2000000000d */
[--C-:B------:R-:W-:Y:S02]  /*6210*/  HADD2.F32 R37, -RZ, R112.reuse.H0_H0 ;  /* 0x20000070ff257230 */ /* 0x100fe40000004100 */
[----:B------:R-:W-:Y:S01]  /*6220*/  FFMA R14, R61, R45, R14 ;  /* 0x0000002d3d0e7223 */ /* 0x000fe2000000000e */
        /* <DEDUP_REMOVED lines=8> */
[C---:B------:R-:W-:Y:S01]  /*62b0*/  FFMA R16, R61.reuse, R37, R16 ;  /* 0x000000253d107223 */ /* 0x040fe20000000010 */
[C---:B------:R-:W-:Y:S01]  /*62c0*/  FFMA R17, R61.reuse, R38, R17 ;  /* 0x000000263d117223 */ /* 0x040fe20000000011 */
[C---:B------:R-:W-:Y:S01]  /*62d0*/  FFMA R18, R61.reuse, R45, R18 ;  /* 0x0000002d3d127223 */ /* 0x040fe20000000012 */
[----:B------:R-:W-:Y:S01]  /*62e0*/  FFMA R23, R61, R36, R23 ;  /* 0x000000243d177223 */ /* 0x000fe20000000017 */
[--C-:B------:R-:W-:Y:S02]  /*62f0*/  HADD2.F32 R37, -RZ, R114.reuse.H0_H0 ;  /* 0x20000072ff257230 */ /* 0x100fe40000004100 */
[C---:B------:R-:W-:Y:S01]  /*6300*/  FMUL R20, R43.reuse, R24 ;  /* 0x000000182b147220 */ /* 0x040fe20000400000 */
[----:B------:R-:W-:Y:S02]  /*6310*/  HADD2.F32 R36, -RZ, R114.H1_H1 ;  /* 0x30000072ff247230 */ /* 0x000fe40000004100 */
[----:B------:R-:W-:Y:S01]  /*6320*/  FMUL R21, R43, R25 ;  /* 0x000000192b157220 */ /* 0x000fe20000400000 */
        /* <DEDUP_REMOVED lines=14> */
[----:B------:R-:W-:Y:S01]  /*6410*/  FMUL R36, R0, 0.70710676908493041992 ;  /* 0x3f3504f300247820 */ /* 0x000fe20000400000 */
[--C-:B------:R-:W-:Y:S02]  /*6420*/  HADD2.F32 R37, -RZ, R117.reuse.H0_H0 ;  /* 0x20000075ff257230 */ /* 0x100fe40000004100 */
[C---:B------:R-:W-:Y:S01]  /*6430*/  FMUL R26, R43.reuse, R30 ;  /* 0x0000001e2b1a7220 */ /* 0x040fe20000400000 */
[----:B------:R-:W-:Y:S02]  /*6440*/  HADD2.F32 R38, -RZ, R117.H1_H1 ;  /* 0x30000075ff267230 */ /* 0x000fe40000004100 */
[C---:B------:R-:W-:Y:S01]  /*6450*/  FMUL R31, R43.reuse, R31 ;  /* 0x0000001f2b1f7220 */ /* 0x040fe20000400000 */
[C---:B------:R-:W-:Y:S01]  /*6460*/  FSETP.GE.AND P0, PT, |R36|.reuse, 1.0029599666595458984, PT ;  /* 0x3f8060fe2400780b */ /* 0x040fe20003f06200 */
[C---:B------:R-:W-:Y:S01]  /*6470*/  FMUL R29, R43.reuse, R33 ;  /* 0x000000212b1d7220 */ /* 0x040fe20000400000 */
[--C-:B------:R-:W-:Y:S02]  /*6480*/  HADD2.F32 R45, -RZ, R118.reuse.H0_H0 ;  /* 0x20000076ff2d7230 */ /* 0x100fe40000004100 */
[----:B------:R-:W-:Y:S01]  /*6490*/  FMUL R28, R43, R32 ;  /* 0x000000202b1c7220 */ /* 0x000fe20000400000 */
[----:B------:R-:W-:Y:S01]  /*64a0*/  FSEL R47, R63, 8.4834944573231041431e-05, P0 ;  /* 0x38b1e96a3f2f7808 */ /* 0x000fe20000000000 */
[C---:B------:R-:W-:Y:S01]  /*64b0*/  FMUL R33, R36.reuse, R36 ;  /* 0x0000002424217220 */ /* 0x040fe20000400000 */
[----:B------:R-:W-:Y:S01]  /*64c0*/  FSEL R32, -R55, -0.00082130916416645050049, P0 ;  /* 0xba574d2037207808 */ /* 0x000fe20000000100 */
[C---:B------:R-:W-:Y:S01]  /*64d0*/  FFMA R26, R61.reuse, R37, R26 ;  /* 0x000000253d1a7223 */ /* 0x040fe2000000001a */
[----:B------:R-:W-:Y:S02]  /*64e0*/  HADD2.F32 R40, -RZ, R118.H1_H1 ;  /* 0x30000076ff287230 */ /* 0x000fe40000004100 */
[C---:B------:R-:W-:Y:S01]  /*64f0*/  FFMA R31, R61.reuse, R38, R31 ;  /* 0x000000263d1f7223 */ /* 0x040fe2000000001f */
[----:B------:R-:W-:Y:S01]  /*6500*/  FSEL R57, |R36|, R33, P0 ;  /* 0x0000002124397208 */ /* 0x000fe20000000200 */
[--C-:B------:R-:W-:Y:S02]  /*6510*/  HADD2.F32 R37, -RZ, R119.reuse.H0_H0 ;  /* 0x20000077ff257230 */ /* 0x100fe40000004100 */
[----:B------:R-:W-:Y:S01]  /*6520*/  FFMA R28, R61, R45, R28 ;  /* 0x0000002d3d1c7223 */ /* 0x000fe2000000001c */
[----:B------:R-:W-:Y:S01]  /*6530*/  MOV R45, 0x3c09919f ;  /* 0x3c09919f002d7802 */ /* 0x000fe20000000f00 */
[----:B------:R-:W-:Y:S02]  /*6540*/  HADD2.F32 R38, -RZ, R119.H1_H1 ;  /* 0x30000077ff267230 */ /* 0x000fe40000004100 */
[----:B------:R-:W-:Y:S01]  /*6550*/  FMUL R30, R43, R34 ;  /* 0x000000222b1e7220 */ /* 0x000fe20000400000 */
[----:B------:R-:W-:Y:S01]  /*6560*/  FSEL R34, -R53, -0.026868773624300956726, P0 ;  /* 0xbcdc1be735227808 */ /* 0x000fe20000000100 */
[----:B------:R-:W-:Y:S01]  /*6570*/  FMUL R35, R43, R35 ;  /* 0x000000232b237220 */ /* 0x000fe20000400000 */
[----:B------:R-:W-:Y:S01]  /*6580*/  FSEL R33, R45, 0.0052134888246655464172, P0 ;  /* 0x3baad5ea2d217808 */ /* 0x000fe20000000000 */
[C---:B------:R-:W-:Y:S01]  /*6590*/  FFMA R29, R61.reuse, R40, R29 ;  /* 0x000000283d1d7223 */ /* 0x040fe2000000001d */
[----:B------:R-:W-:Y:S01]  /*65a0*/  FFMA R30, R61, R37, R30 ;  /* 0x000000253d1e7223 */ /* 0x000fe2000000001e */
[----:B------:R-:W-:Y:S01]  /*65b0*/  FSEL R37, R51, 0.11284004896879196167, P0 ;  /* 0x3de718af33257808 */ /* 0x000fe20000000000 */
[----:B------:R-:W-:Y:S01]  /*65c0*/  FFMA R35, R61, R38, R35 ;  /* 0x000000263d237223 */ /* 0x000fe20000000023 */
[-C--:B------:R-:W-:Y:S01]  /*65d0*/  FFMA R32, R47, R57.reuse, R32 ;  /* 0x000000392f207223 */ /* 0x080fe20000000020 */
[----:B------:R-:W-:Y:S01]  /*65e0*/  MOV R47, 0x3f210a14 ;  /* 0x3f210a14002f7802 */ /* 0x000fe20000000f00 */
[----:B------:R-:W-:Y:S01]  /*65f0*/  FMUL R38, R2, 0.70710676908493041992 ;  /* 0x3f3504f302267820 */ /* 0x000fe20000400000 */
[----:B------:R-:W-:Y:S01]  /*6600*/  FMUL R40, R3, 0.70710676908493041992 ;  /* 0x3f3504f303287820 */ /* 0x000fe20000400000 */
[-C--:B------:R-:W-:Y:S01]  /*6610*/  FFMA R33, R32, R57.reuse, R33 ;  /* 0x0000003920217223 */ /* 0x080fe20000000021 */
[----:B------:R-:W-:Y:S01]  /*6620*/  FSEL R32, R49, -0.37612664699554443359, P0 ;  /* 0xbec093ac31207808 */ /* 0x000fe20000000000 */
[----:B------:R-:W-:Y:S01]  /*6630*/  FMUL R42, R7, 0.70710676908493041992 ;  /* 0x3f3504f3072a7820 */ /* 0x000fe20000400000 */
[----:B------:R-:W-:Y:S01]  /*6640*/  FMUL R44, R4, 0.70710676908493041992 ;  /* 0x3f3504f3042c7820 */ /* 0x000fe20000400000 */
[-C--:B------:R-:W-:Y:S01]  /*6650*/  FFMA R34, R33, R57.reuse, R34 ;  /* 0x0000003921227223 */ /* 0x080fe20000000022 */
[----:B------:R-:W-:Y:S01]  /*6660*/  FSEL R33, R47, 0.12837915122509002686, P0 ;  /* 0x3e0375d32f217808 */ /* 0x000fe20000000000 */
[----:B------:R-:W-:Y:S01]  /*6670*/  FMUL R46, R5, 0.70710676908493041992 ;  /* 0x3f3504f3052e7820 */ /* 0x000fe20000400000 */
[----:B------:R-:W-:Y:S01]  /*6680*/  FMUL R48, R6, 0.70710676908493041992 ;  /* 0x3f3504f306307820 */ /* 0x000fe20000400000 */
[-C--:B------:R-:W-:Y:S01]  /*6690*/  FFMA R37, R34, R57.reuse, R37 ;  /* 0x0000003922257223 */ /* 0x080fe20000000025 */
[----:B------:R-:W-:Y:S01]  /*66a0*/  FSEL R34, -R57, R36, P0 ;  /* 0x0000002439227208 */ /* 0x000fe20000000100 */
[----:B------:R-:W-:Y:S01]  /*66b0*/  FMUL R50, R11, 0.70710676908493041992 ;  /* 0x3f3504f30b327820 */ /* 0x000fe20000400000 */
[----:B------:R-:W-:Y:S01]  /*66c0*/  FMUL R52, R8, 0.70710676908493041992 ;  /* 0x3f3504f308347820 */ /* 0x000fe20000400000 */
[-C--:B------:R-:W-:Y:S01]  /*66d0*/  FFMA R32, R37, R57.reuse, R32 ;  /* 0x0000003925207223 */ /* 0x080fe20000000020 */
[----:B------:R-:W-:Y:S01]  /*66e0*/  FMUL R54, R9, 0.70710676908493041992 ;  /* 0x3f3504f309367820 */ /* 0x000fe20000400000 */
[----:B------:R-:W-:Y:S01]  /*66f0*/  FMUL R56, R10, 0.70710676908493041992 ;  /* 0x3f3504f30a387820 */ /* 0x000fe20000400000 */
[----:B------:R-:W-:Y:S01]  /*6700*/  FMUL R59, R12, 0.70710676908493041992 ;  /* 0x3f3504f30c3b7820 */ /* 0x000fe20000400000 */
[----:B------:R-:W-:Y:S01]  /*6710*/  FFMA R33, R32, R57, R33 ;  /* 0x0000003920217223 */ /* 0x000fe20000000021 */
[----:B------:R-:W-:Y:S01]  /*6720*/  FMUL R135, R2, 0.5 ;  /* 0x3f00000002877820 */ /* 0x000fe20000400000 */
[----:B------:R-:W-:Y:S02]  /*6730*/  FMUL R137, R7, 0.5 ;  /* 0x3f00000007897820 */ /* 0x000fe40000400000 */
[----:B------:R-:W-:Y:S01]  /*6740*/  FFMA R34, R33, R34, R34 ;  /* 0x0000002221227223 */ /* 0x000fe20000000022 */
[CC--:B------:R-:W-:Y:S03]  /*6750*/  FMUL R33, R38.reuse, R38.reuse ;  /* 0x0000002626217220 */ /* 0x0c0fe60000400000 */
[----:B------:R-:W1:Y:S02]  /*6760*/  @P0 MUFU.EX2 R37, R34 ;  /* 0x0000002200250308 */ /* 0x000e640000000800 */
[----:B-1----:R-:W-:Y:S05]  /*6770*/  @P0 FADD R37, -R37, 1 ;  /* 0x3f80000025250421 */ /* 0x002fea0000000100 */
[----:B------:R-:W-:Y:S02]  /*6780*/  @P0 LOP3.LUT R34, R37, 0x80000000, R36, 0xb8, !PT ;  /* 0x8000000025220812 */ /* 0x000fe400078eb824 */
[C---:B------:R-:W-:Y:S04]  /*6790*/  FSETP.GE.AND P0, PT, |R38|.reuse, 1.0029599666595458984, PT ;  /* 0x3f8060fe2600780b */ /* 0x040fe80003f06200 */
[----:B------:R-:W-:Y:S02]  /*67a0*/  FSEL R57, |R38|, R33, P0 ;  /* 0x0000002126397208 */ /* 0x000fe40000000200 */
[----:B------:R-:W-:Y:S02]  /*67b0*/  FSEL R37, R63, 8.4834944573231041431e-05, P0 ;  /* 0x38b1e96a3f257808 */ /* 0x000fe40000000000 */
[----:B------:R-:W-:Y:S02]  /*67c0*/  FSEL R32, -R55, -0.00082130916416645050049, P0 ;  /* 0xba574d2037207808 */ /* 0x000fe40000000100 */
[----:B------:R-:W-:Y:S02]  /*67d0*/  FSEL R33, R45, 0.0052134888246655464172, P0 ;  /* 0x3baad5ea2d217808 */ /* 0x000fe40000000000 */
[----:B------:R-:W-:Y:S01]  /*67e0*/  FSEL R36, -R53, -0.026868773624300956726, P0 ;  /* 0xbcdc1be735247808 */ /* 0x000fe20000000100 */
[-C--:B------:R-:W-:Y:S01]  /*67f0*/  FFMA R32, R37, R57.reuse, R32 ;  /* 0x0000003925207223 */ /* 0x080fe20000000020 */
[----:B------:R-:W-:Y:S03]  /*6800*/  FSEL R37, R51, 0.11284004896879196167, P0 ;  /* 0x3de718af33257808 */ /* 0x000fe60000000000 */
[-C--:B------:R-:W-:Y:S01]  /*6810*/  FFMA R33, R32, R57.reuse, R33 ;  /* 0x0000003920217223 */ /* 0x080fe20000000021 */
[----:B------:R-:W-:Y:S03]  /*6820*/  FSEL R32, R49, -0.37612664699554443359, P0 ;  /* 0xbec093ac31207808 */ /* 0x000fe60000000000 */
[-C--:B------:R-:W-:Y:S01]  /*6830*/  FFMA R36, R33, R57.reuse, R36 ;  /* 0x0000003921247223 */ /* 0x080fe20000000024 */
[----:B------:R-:W-:Y:S03]  /*6840*/  FSEL R33, R47, 0.12837915122509002686, P0 ;  /* 0x3e0375d32f217808 */ /* 0x000fe60000000000 */
[-C--:B------:R-:W-:Y:S01]  /*6850*/  FFMA R37, R36, R57.reuse, R37 ;  /* 0x0000003924257223 */ /* 0x080fe20000000025 */
[----:B------:R-:W-:Y:S03]  /*6860*/  FSEL R36, -R57, R38, P0 ;  /* 0x0000002639247208 */ /* 0x000fe60000000100 */
[-C--:B------:R-:W-:Y:S04]  /*6870*/  FFMA R32, R37, R57.reuse, R32 ;  /* 0x0000003925207223 */ /* 0x080fe80000000020 */
[----:B------:R-:W-:Y:S04]  /*6880*/  FFMA R33, R32, R57, R33 ;  /* 0x0000003920217223 */ /* 0x000fe80000000021 */
[----:B------:R-:W-:Y:S01]  /*6890*/  FFMA R36, R33, R36, R36 ;  /* 0x0000002421247223 */ /* 0x000fe20000000024 */
[CC--:B------:R-:W-:Y:S03]  /*68a0*/  FMUL R33, R40.reuse, R40.reuse ;  /* 0x0000002828217220 */ /* 0x0c0fe60000400000 */
[----:B------:R-:W1:Y:S02]  /*68b0*/  @P0 MUFU.EX2 R37, R36 ;  /* 0x0000002400250308 */ /* 0x000e640000000800 */
[----:B-1----:R-:W-:Y:S05]  /*68c0*/  @P0 FADD R37, -R37, 1 ;  /* 0x3f80000025250421 */ /* 0x002fea0000000100 */
[----:B------:R-:W-:Y:S02]  /*68d0*/  @P0 LOP3.LUT R36, R37, 0x80000000, R38, 0xb8, !PT ;  /* 0x8000000025240812 */ /* 0x000fe400078eb826 */
[----:B------:R-:W-:Y:S03]  /*68e0*/  FSETP.GE.AND P0, PT, |R40|, 1.0029599666595458984, PT ;  /* 0x3f8060fe2800780b */ /* 0x000fe60003f06200 */
[----:B------:R-:W-:Y:S01]  /*68f0*/  FADD R36, R36, 1 ;  /* 0x3f80000024247421 */ /* 0x000fe20000000000 */
[----:B------:R-:W-:Y:S02]  /*6900*/  FSEL R57, |R40|, R33, P0 ;  /* 0x0000002128397208 */ /* 0x000fe40000000200 */
[----:B------:R-:W-:Y:S01]  /*6910*/  FSEL R37, R63, 8.4834944573231041431e-05, P0 ;  /* 0x38b1e96a3f257808 */ /* 0x000fe20000000000 */
[----:B------:R-:W-:Y:S01]  /*6920*/  FMUL R36, R36, R135 ;  /* 0x0000008724247220 */ /* 0x000fe20000400000 */
[----:B------:R-:W-:Y:S01]  /*6930*/  FSEL R32, -R55, -0.00082130916416645050049, P0 ;  /* 0xba574d2037207808 */ /* 0x000fe20000000100 */
[----:B------:R-:W-:Y:S01]  /*6940*/  FMUL R135, R3, 0.5 ;  /* 0x3f00000003877820 */ /* 0x000fe20000400000 */
        /* <DEDUP_REMOVED lines=36> */
[C---:B------:R-:W-:Y:S03]  /*6b90*/  FMUL R33, R44.reuse, R44 ;  /* 0x0000002c2c217220 */ /* 0x040fe60000400000 */
        /* <DEDUP_REMOVED lines=13> */
[----:B------:R-:W-:Y:S02]  /*6c70*/  FSEL R37, R51, 0.11284004896879196167, P0 ;  /* 0x3de718af33257808 */ /* 0x000fe40000000000 */
[----:B------:R-:W-:Y:S01]  /*6c80*/  F2FP.F16.F32.PACK_AB R137, R137, R38 ;  /* 0x000000268989723e */ /* 0x000fe200000000ff */
[-C--:B------:R-:W-:Y:S01]  /*6c90*/  FFMA R33, R32, R57.reuse, R33 ;  /* 0x0000003920217223 */ /* 0x080fe20000000021 */
[----:B------:R-:W-:Y:S01]  /*6ca0*/  FSEL R32, R49, -0.37612664699554443359, P0 ;  /* 0xbec093ac31207808 */ /* 0x000fe20000000000 */
[----:B------:R-:W-:Y:S01]  /*6cb0*/  FMUL R38, R6, 0.5 ;  /* 0x3f00000006267820 */ /* 0x000fe20000400000 */
[----:B------:R-:W-:Y:S01]  /*6cc0*/  FMUL R6, R35, 0.70710676908493041992 ;  /* 0x3f3504f323067820 */ /* 0x000fe20000400000 */
        /* <DEDUP_REMOVED lines=34> */
[----:B------:R-:W-:Y:S01]  /*6ef0*/  FSEL R57, |R48|, R33, P0 ;  /* 0x0000002130397208 */ /* 0x000fe20000000200 */
[----:B------:R-:W-:Y:S01]  /*6f00*/  FMUL R44, R9, 0.5 ;  /* 0x3f000000092c7820 */ /* 0x000fe20000400000 */
        /* <DEDUP_REMOVED lines=65> */
[----:B------:R-:W-:Y:S01]  /*7320*/  FSEL R57, |R54|, R33, P0 ;  /* 0x0000002136397208 */ /* 0x000fe20000000200 */
[----:B------:R-:W-:Y:S01]  /*7330*/  FMUL R50, R35, 0.5 ;  /* 0x3f00000023327820 */ /* 0x000fe20000400000 */
        /* <DEDUP_REMOVED lines=37> */
[----:B------:R-:W-:Y:S01]  /*7590*/  FFMA R33, R32, R57, R33 ;  /* 0x0000003920217223 */ /* 0x000fe20000000021 */
[----:B------:R-:W-:Y:S03]  /*75a0*/  FMUL R57, R15, 0.70710676908493041992 ;  /* 0x3f3504f30f397820 */ /* 0x000fe60000400000 */
[----:B------:R-:W-:Y:S01]  /*75b0*/  FFMA R54, R33, R54, R54 ;  /* 0x0000003621367223 */ /* 0x000fe20000000036 */
[-C--:B------:R-:W-:Y:S03]  /*75c0*/  FMUL R32, R57, R57.reuse ;  /* 0x0000003939207220 */ /* 0x080fe60000400000 */
        /* <DEDUP_REMOVED lines=19> */
[----:B------:R-:W-:Y:S03]  /*7700*/  FMUL R32, R59, R59 ;  /* 0x0000003b3b207220 */ /* 0x000fe60000400000 */
[----:B------:R-:W-:Y:S04]  /*7710*/  FFMA R56, R33, R56, R56 ;  /* 0x0000003821387223 */ /* 0x000fe80000000038 */
        /* <DEDUP_REMOVED lines=15> */
[----:B------:R-:W-:Y:S01]  /*7810*/  FFMA R37, R58, R57, R37 ;  /* 0x000000393a257223 */ /* 0x000fe20000000025 */
[----:B------:R-:W-:Y:S03]  /*7820*/  FSEL R58, -R57, R59, P0 ;  /* 0x0000003b393a7208 */ /* 0x000fe60000000100 */
[-C--:B------:R-:W-:Y:S04]  /*7830*/  FFMA R32, R37, R57.reuse, R32 ;  /* 0x0000003925207223 */ /* 0x080fe80000000020 */
[----:B------:R-:W-:Y:S01]  /*7840*/  FFMA R33, R32, R57, R33 ;  /* 0x0000003920217223 */ /* 0x000fe20000000021 */
[----:B------:R-:W-:Y:S03]  /*7850*/  FMUL R57, R13, 0.70710676908493041992 ;  /* 0x3f3504f30d397820 */ /* 0x000fe60000400000 */
[----:B------:R-:W-:Y:S01]  /*7860*/  FFMA R58, R33, R58, R58 ;  /* 0x0000003a213a7223 */ /* 0x000fe2000000003a */
[C---:B------:R-:W-:Y:S03]  /*7870*/  FMUL R32, R57.reuse, R57 ;  /* 0x0000003939207220 */ /* 0x040fe60000400000 */
        /* <DEDUP_REMOVED lines=91> */
[C---:B------:R-:W-:Y:S03]  /*7e30*/  FSETP.GE.AND P0, PT, |R57|.reuse, 1.0029599666595458984, PT ;  /* 0x3f8060fe3900780b */ /* 0x040fe60003f06200 */
[----:B------:R-:W-:Y:S01]  /*7e40*/  FADD R66, R66, 1 ;  /* 0x3f80000042427421 */ /* 0x000fe20000000000 */
        /* <DEDUP_REMOVED lines=279> */
[-C--:B------:R-:W-:Y:S01]  /*8fc0*/  FFMA R32, R37, R59.reuse, R32 ;  /* 0x0000003b25207223 */ /* 0x080fe20000000020 */
[----:B------:R-:W-:Y:S03]  /*8fd0*/  FMUL R37, R30, 0.70710676908493041992 ;  /* 0x3f3504f31e257820 */ /* 0x000fe60000400000 */
[----:B------:R-:W-:Y:S01]  /*8fe0*/  FFMA R33, R32, R59, R33 ;  /* 0x0000003b20217223 */ /* 0x000fe20000000021 */
[----:B------:R-:W-:Y:S03]  /*8ff0*/  FMUL R32, R37, R37 ;  /* 0x0000002525207220 */ /* 0x000fe60000400000 */
[----:B------:R-:W-:Y:S04]  /*9000*/  FFMA R92, R33, R92, R92 ;  /* 0x0000005c215c7223 */ /* 0x000fe8000000005c */
[----:B------:R-:W1:Y:S02]  /*9010*/  @P0 MUFU.EX2 R136, R92 ;  /* 0x0000005c00880308 */ /* 0x000e640000000800 */
[----:B-1----:R-:W-:Y:S05]  /*9020*/  @P0 FADD R136, -R136, 1 ;  /* 0x3f80000088880421 */ /* 0x002fea0000000100 */
[----:B------:R-:W-:Y:S01]  /*9030*/  @P0 LOP3.LUT R92, R136, 0x80000000, R57, 0xb8, !PT ;  /* 0x80000000885c0812 */ /* 0x000fe200078eb839 */
[----:B------:R-:W-:Y:S01]  /*9040*/  FADD R136, R34, 1 ;  /* 0x3f80000022887421 */ /* 0x000fe20000000000 */
[C---:B------:R-:W-:Y:S04]  /*9050*/  FSETP.GE.AND P0, PT, |R37|.reuse, 1.0029599666595458984, PT ;  /* 0x3f8060fe2500780b */ /* 0x040fe80003f06200 */
[----:B------:R-:W-:Y:S02]  /*9060*/  FSEL R57, |R37|, R32, P0 ;  /* 0x0000002025397208 */ /* 0x000fe40000000200 */
[----:B------:R-:W-:Y:S02]  /*9070*/  FSEL R59, R63, 8.4834944573231041431e-05, P0 ;  /* 0x38b1e96a3f3b7808 */ /* 0x000fe40000000000 */
[----:B------:R-:W-:Y:S02]  /*9080*/  FSEL R32, -R55, -0.00082130916416645050049, P0 ;  /* 0xba574d2037207808 */ /* 0x000fe40000000100 */
[----:B------:R-:W-:Y:S02]  /*9090*/  FSEL R33, R45, 0.0052134888246655464172, P0 ;  /* 0x3baad5ea2d217808 */ /* 0x000fe40000000000 */
[----:B------:R-:W-:Y:S01]  /*90a0*/  FSEL R3, R51, 0.11284004896879196167, P0 ;  /* 0x3de718af33037808 */ /* 0x000fe20000000000 */
[-C--:B------:R-:W-:Y:S01]  /*90b0*/  FFMA R32, R59, R57.reuse, R32 ;  /* 0x000000393b207223 */ /* 0x080fe20000000020 */
[----:B------:R-:W-:Y:S01]  /*90c0*/  FMUL R59, R0, 0.5 ;  /* 0x3f000000003b7820 */ /* 0x000fe20000400000 */
[----:B------:R-:W-:Y:S02]  /*90d0*/  FSEL R0, -R53, -0.026868773624300956726, P0 ;  /* 0xbcdc1be735007808 */ /* 0x000fe40000000100 */
[----:B------:R-:W-:Y:S01]  /*90e0*/  FFMA R33, R32, R57, R33 ;  /* 0x0000003920217223 */ /* 0x000fe20000000021 */
[----:B------:R-:W-:Y:S01]  /*90f0*/  FMUL R59, R136, R59 ;  /* 0x0000003b883b7220 */ /* 0x000fe20000400000 */
[----:B------:R-:W-:Y:S02]  /*9100*/  FSEL R2, R49, -0.37612664699554443359, P0 ;  /* 0xbec093ac31027808 */ /* 0x000fe40000000000 */
[----:B------:R-:W-:Y:S02]  /*9110*/  FFMA R0, R33, R57, R0 ;  /* 0x0000003921007223 */ /* 0x000fe40000000000 */
[----:B------:R-:W-:Y:S01]  /*9120*/  F2FP.F16.F32.PACK_AB R136, R36, R59 ;  /* 0x0000003b2488723e */ /* 0x000fe200000000ff */
[----:B------:R-:W-:Y:S01]  /*9130*/  FMUL R36, R4, 0.5 ;  /* 0x3f00000004247820 */ /* 0x000fe20000400000 */
[----:B------:R-:W-:Y:S01]  /*9140*/  FADD R59, R42, 1 ;  /* 0x3f8000002a3b7421 */ /* 0x000fe20000000000 */
[----:B------:R-:W-:Y:S01]  /*9150*/  FMUL R42, R8, 0.5 ;  /* 0x3f000000082a7820 */ /* 0x000fe20000400000 */
[----:B------:R-:W-:Y:S01]  /*9160*/  FFMA R3, R0, R57, R3 ;  /* 0x0000003900037223 */ /* 0x000fe20000000003 */
[----:B------:R-:W-:Y:S01]  /*9170*/  FSEL R0, -R57, R37, P0 ;  /* 0x0000002539007208 */ /* 0x000fe20000000100 */
[----:B------:R-:W-:Y:S01]  /*9180*/  FMUL R36, R59, R36 ;  /* 0x000000243b247220 */ /* 0x000fe20000400000 */
[----:B------:R-:W-:Y:S01]  /*9190*/  FMUL R42, R139, R42 ;  /* 0x0000002a8b2a7220 */ /* 0x000fe20000400000 */
[----:B------:R-:W-:Y:S01]  /*91a0*/  FADD R59, R48, 1 ;  /* 0x3f800000303b7421 */ /* 0x000fe20000000000 */
[----:B------:R-:W-:Y:S01]  /*91b0*/  FMUL R48, R25, 0.5 ;  /* 0x3f00000019307820 */ /* 0x000fe20000400000 */
[-C--:B------:R-:W-:Y:S01]  /*91c0*/  FFMA R2, R3, R57.reuse, R2 ;  /* 0x0000003903027223 */ /* 0x080fe20000000002 */
[----:B------:R-:W-:Y:S01]  /*91d0*/  FSEL R3, R47, 0.12837915122509002686, P0 ;  /* 0x3e0375d32f037808 */ /* 0x000fe20000000000 */
[----:B------:R-:W-:Y:S01]  /*91e0*/  FMUL R59, R59, R40 ;  /* 0x000000283b3b7220 */ /* 0x000fe20000400000 */
[----:B------:R-:W-:Y:S01]  /*91f0*/  F2FP.F16.F32.PACK_AB R138, R135, R36 ;  /* 0x00000024878a723e */ /* 0x000fe200000000ff */
[----:B------:R-:W-:Y:S01]  /*9200*/  FMUL R40, R10, 0.5 ;  /* 0x3f0000000a287820 */ /* 0x000fe20000400000 */
[----:B------:R-:W-:Y:S01]  /*9210*/  F2FP.F16.F32.PACK_AB R140, R141, R42 ;  /* 0x0000002a8d8c723e */ /* 0x000fe200000000ff */
[----:B------:R-:W-:Y:S01]  /*9220*/  FMUL R36, R15, 0.5 ;  /* 0x3f0000000f247820 */ /* 0x000fe20000400000 */
[----:B------:R-:W-:Y:S01]  /*9230*/  FMUL R42, R13, 0.5 ;  /* 0x3f0000000d2a7820 */ /* 0x000fe20000400000 */
[----:B------:R-:W-:Y:S01]  /*9240*/  FADD R141, R56, 1 ;  /* 0x3f800000388d7421 */ /* 0x000fe20000000000 */
[----:B------:R-:W-:Y:S01]  /*9250*/  FFMA R3, R2, R57, R3 ;  /* 0x0000003902037223 */ /* 0x000fe20000000003 */
[----:B------:R-:W-:Y:S02]  /*9260*/  FADD R57, R46, 1 ;  /* 0x3f8000002e397421 */ /* 0x000fe40000000000 */
[----:B------:R-:W-:Y:S01]  /*9270*/  FMUL R141, R141, R36 ;  /* 0x000000248d8d7220 */ /* 0x000fe20000400000 */
[----:B------:R-:W-:Y:S01]  /*9280*/  FFMA R0, R3, R0, R0 ;  /* 0x0000000003007223 */ /* 0x000fe20000000000 */
[----:B------:R-:W-:Y:S01]  /*9290*/  FMUL R38, R57, R38 ;  /* 0x0000002639267220 */ /* 0x000fe20000400000 */
[----:B------:R-:W-:Y:S01]  /*92a0*/  FMUL R3, R6, R6 ;  /* 0x0000000606037220 */ /* 0x000fe20000400000 */
[----:B------:R-:W-:Y:S01]  /*92b0*/  FADD R57, R54, 1 ;  /* 0x3f80000036397421 */ /* 0x000fe20000000000 */
[----:B------:R-:W1:Y:S01]  /*92c0*/  @P0 MUFU.EX2 R46, R0 ;  /* 0x00000000002e0308 */ /* 0x000e620000000800 */
[----:B------:R-:W-:Y:S01]  /*92d0*/  FMUL R36, R14, 0.5 ;  /* 0x3f0000000e247820 */ /* 0x000fe20000400000 */
[----:B------:R-:W-:Y:S01]  /*92e0*/  F2FP.F16.F32.PACK_AB R139, R59, R38 ;  /* 0x000000263b8b723e */ /* 0x000fe200000000ff */
[----:B------:R-:W-:Y:S01]  /*92f0*/  FMUL R40, R57, R40 ;  /* 0x0000002839287220 */ /* 0x000fe20000400000 */
[----:B------:R-:W-:Y:S01]  /*9300*/  FMUL R38, R12, 0.5 ;  /* 0x3f0000000c267820 */ /* 0x000fe20000400000 */
[----:B------:R-:W-:Y:S01]  /*9310*/  FADD R59, R58, 1 ;  /* 0x3f8000003a3b7421 */ /* 0x000fe20000000000 */
[----:B------:R-:W-:Y:S02]  /*9320*/  FADD R57, R60, 1 ;  /* 0x3f8000003c397421 */ /* 0x000fe40000000000 */
[----:B------:R-:W-:Y:S01]  /*9330*/  F2FP.F16.F32.PACK_AB R141, R141, R40 ;  /* 0x000000288d8d723e */ /* 0x000fe200000000ff */
[----:B------:R-:W-:Y:S01]  /*9340*/  FMUL R38, R59, R38 ;  /* 0x000000263b267220 */ /* 0x000fe20000400000 */
[----:B------:R-:W-:Y:S01]  /*9350*/  FMUL R57, R57, R42 ;  /* 0x0000002a39397220 */ /* 0x000fe20000400000 */
[----:B------:R-:W-:Y:S01]  /*9360*/  FMUL R42, R19, 0.5 ;  /* 0x3f000000132a7820 */ /* 0x000fe20000400000 */
[----:B------:R-:W-:Y:S01]  /*9370*/  FADD R59, R64, 1 ;  /* 0x3f800000403b7421 */ /* 0x000fe20000000000 */
[----:B------:R-:W-:Y:S02]  /*9380*/  FMUL R40, R27, 0.5 ;  /* 0x3f0000001b287820 */ /* 0x000fe40000400000 */
[----:B------:R-:W-:Y:S01]  /*9390*/  F2FP.F16.F32.PACK_AB R142, R57, R38 ;  /* 0x00000026398e723e */ /* 0x000fe200000000ff */
[----:B------:R-:W-:Y:S01]  /*93a0*/  FMUL R59, R59, R42 ;  /* 0x0000002a3b3b7220 */ /* 0x000fe20000400000 */
[----:B-1----:R-:W-:Y:S01]  /*93b0*/  @P0 FADD R46, -R46, 1 ;  /* 0x3f8000002e2e0421 */ /* 0x002fe20000000100 */
[----:B------:R-:W-:Y:S01]  /*93c0*/  FMUL R38, R23, 0.5 ;  /* 0x3f00000017267820 */ /* 0x000fe20000400000 */
[----:B------:R-:W-:Y:S03]  /*93d0*/  FMUL R42, R24, 0.5 ;  /* 0x3f000000182a7820 */ /* 0x000fe60000400000 */
[----:B------:R-:W-:Y:S02]  /*93e0*/  @P0 LOP3.LUT R0, R46, 0x80000000, R37, 0xb8, !PT ;  /* 0x800000002e000812 */ /* 0x000fe400078eb825 */
[----:B------:R-:W-:Y:S04]  /*93f0*/  FSETP.GE.AND P0, PT, |R6|, 1.0029599666595458984, PT ;  /* 0x3f8060fe0600780b */ /* 0x000fe80003f06200 */
[----:B------:R-:W-:Y:S02]  /*9400*/  FSEL R37, R63, 8.4834944573231041431e-05, P0 ;  /* 0x38b1e96a3f257808 */ /* 0x000fe40000000000 */
[----:B------:R-:W-:Y:S01]  /*9410*/  FSEL R2, -R55, -0.00082130916416645050049, P0 ;  /* 0xba574d2037027808 */ /* 0x000fe20000000100 */
[----:B------:R-:W-:Y:S01]  /*9420*/  FADD R55, R62, 1 ;  /* 0x3f8000003e377421 */ /* 0x000fe20000000000 */
[----:B------:R-:W-:Y:S02]  /*9430*/  FSEL R7, |R6|, R3, P0 ;  /* 0x0000000306077208 */ /* 0x000fe40000000200 */
[----:B------:R-:W-:Y:S01]  /*9440*/  FSEL R3, R45, 0.0052134888246655464172, P0 ;  /* 0x3baad5ea2d037808 */ /* 0x000fe20000000000 */
[----:B------:R-:W-:Y:S01]  /*9450*/  FMUL R36, R55, R36 ;  /* 0x0000002437247220 */ /* 0x000fe20000400000 */
[----:B------:R-:W-:Y:S01]  /*9460*/  FSEL R4, -R53, -0.026868773624300956726, P0 ;  /* 0xbcdc1be735047808 */ /* 0x000fe20000000100 */
[----:B------:R-:W-:Y:S01]  /*9470*/  FADD R45, R68, 1 ;  /* 0x3f800000442d7421 */ /* 0x000fe20000000000 */
[----:B------:R-:W-:Y:S01]  /*9480*/  FADD R53, R90, 1 ;  /* 0x3f8000005a357421 */ /* 0x000fe20000000000 */
[----:B------:R-:W-:Y:S01]  /*9490*/  FSEL R5, R47, 0.12837915122509002686, P0 ;  /* 0x3e0375d32f057808 */ /* 0x000fe20000000000 */
[----:B------:R-:W-:Y:S01]  /*94a0*/  FADD R47, R74, 1 ;  /* 0x3f8000004a2f7421 */ /* 0x000fe20000000000 */
[----:B------:R-:W-:Y:S01]  /*94b0*/  F2FP.F16.F32.PACK_AB R143, R59, R36 ;  /* 0x000000243b8f723e */ /* 0x000fe200000000ff */
[----:B------:R-:W-:Y:S01]  /*94c0*/  FMUL R44, R45, R44 ;  /* 0x0000002c2d2c7220 */ /* 0x000fe20000400000 */
[-C--:B------:R-:W-:Y:S01]  /*94d0*/  FFMA R2, R37, R7.reuse, R2 ;  /* 0x0000000725027223 */ /* 0x080fe20000000002 */
[----:B------:R-:W-:Y:S01]  /*94e0*/  FMUL R36, R18, 0.5 ;  /* 0x3f00000012247820 */ /* 0x000fe20000400000 */
[----:B------:R-:W-:Y:S01]  /*94f0*/  FADD R45, R72, 1 ;  /* 0x3f800000482d7421 */ /* 0x000fe20000000000 */
[----:B------:R-:W-:Y:S01]  /*9500*/  FMUL R37, R16, 0.5 ;  /* 0x3f00000010257820 */ /* 0x000fe20000400000 */
[-C--:B------:R-:W-:Y:S01]  /*9510*/  FFMA R3, R2, R7.reuse, R3 ;  /* 0x0000000702037223 */ /* 0x080fe20000000003 */
[----:B------:R-:W-:Y:S01]  /*9520*/  FSEL R2, R49, -0.37612664699554443359, P0 ;  /* 0xbec093ac31027808 */ /* 0x000fe20000000000 */
[----:B------:R-:W-:Y:S01]  /*9530*/  FMUL R45, R45, R38 ;  /* 0x000000262d2d7220 */ /* 0x000fe20000400000 */
[----:B------:R-:W-:Y:S01]  /*9540*/  FMUL R38, R20, 0.5 ;  /* 0x3f00000014267820 */ /* 0x000fe20000400000 */
[----:B------:R-:W-:Y:S01]  /*9550*/  FFMA R4, R3, R7, R4 ;  /* 0x0000000703047223 */ /* 0x000fe20000000004 */
[----:B------:R-:W-:Y:S01]  /*9560*/  FSEL R3, R51, 0.11284004896879196167, P0 ;  /* 0x3de718af33037808 */ /* 0x000fe20000000000 */
[----:B------:R-:W-:Y:S01]  /*9570*/  FADD R51, R70, 1 ;  /* 0x3f80000046337421 */ /* 0x000fe20000000000 */
[----:B------:R-:W-:Y:S01]  /*9580*/  FMUL R38, R47, R38 ;  /* 0x000000262f267220 */ /* 0x000fe20000400000 */
[----:B------:R-:W-:Y:S01]  /*9590*/  FADD R47, R76, 1 ;  /* 0x3f8000004c2f7421 */ /* 0x000fe20000000000 */
[----:B------:R-:W-:Y:S01]  /*95a0*/  FMUL R37, R66, R37 ;  /* 0x0000002542257220 */ /* 0x000fe20000400000 */
[-C--:B------:R-:W-:Y:S01]  /*95b0*/  FFMA R3, R4, R7.reuse, R3 ;  /* 0x0000000704037223 */ /* 0x080fe20000000003 */
[----:B------:R-:W-:Y:S01]  /*95c0*/  FMUL R36, R51, R36 ;  /* 0x0000002433247220 */ /* 0x000fe20000400000 */
[----:B------:R-:W-:Y:S01]  /*95d0*/  FSEL R4, -R7, R6, P0 ;  /* 0x0000000607047208 */ /* 0x000fe20000000100 */
[----:B------:R-:W-:Y:S01]  /*95e0*/  FADD R49, R80, 1 ;  /* 0x3f80000050317421 */ /* 0x000fe20000000000 */
[----:B------:R-:W-:Y:S01]  /*95f0*/  FFMA R2, R3, R7, R2 ;  /* 0x0000000703027223 */ /* 0x000fe20000000002 */
[----:B------:R-:W-:Y:S01]  /*9600*/  F2FP.F16.F32.PACK_AB R44, R44, R37 ;  /* 0x000000252c2c723e */ /* 0x000fe200000000ff */
[----:B------:R-:W-:Y:S01]  /*9610*/  FMUL R37, R22, 0.5 ;  /* 0x3f00000016257820 */ /* 0x000fe20000400000 */
[----:B------:R-:W-:Y:S01]  /*9620*/  F2FP.F16.F32.PACK_AB R45, R45, R36 ;  /* 0x000000242d2d723e */ /* 0x000fe200000000ff */
[----:B------:R-:W-:Y:S01]  /*9630*/  FFMA R5, R2, R7, R5 ;  /* 0x0000000702057223 */ /* 0x000fe20000000005 */
[----:B------:R-:W-:Y:S01]  /*9640*/  FMUL R36, R21, 0.5 ;  /* 0x3f00000015247820 */ /* 0x000fe20000400000 */
[----:B------:R-:W-:Y:S01]  /*9650*/  FMUL R40, R49, R40 ;  /* 0x0000002831287220 */ /* 0x000fe20000400000 */
[----:B------:R-:W-:Y:S01]  /*9660*/  FMUL R37, R78, R37 ;  /* 0x000000254e257220 */ /* 0x000fe20000400000 */
[----:B------:R-:W-:Y:S01]  /*9670*/  FFMA R4, R5, R4, R4 ;  /* 0x0000000405047223 */ /* 0x000fe20000000004 */
[----:B------:R-:W-:Y:S01]  /*9680*/  FMUL R47, R47, R36 ;  /* 0x000000242f2f7220 */ /* 0x000fe20000400000 */
[----:B------:R-:W-:Y:S01]  /*9690*/  FADD R49, R82, 1 ;  /* 0x3f80000052317421 */ /* 0x000fe20000000000 */
[----:B------:R-:W-:Y:S01]  /*96a0*/  FADD R51, R84, 1 ;  /* 0x3f80000054337421 */ /* 0x000fe20000000000 */
[----:B------:R-:W1:Y:S02]  /*96b0*/  @P0 MUFU.EX2 R36, R4 ;  /* 0x0000000400240308 */ /* 0x000e640000000800 */
[----:B------:R-:W-:Y:S01]  /*96c0*/  F2FP.F16.F32.PACK_AB R46, R47, R38 ;  /* 0x000000262f2e723e */ /* 0x000fe200000000ff */
[----:B------:R-:W-:Y:S01]  /*96d0*/  FMUL R42, R49, R42 ;  /* 0x0000002a312a7220 */ /* 0x000fe20000400000 */
[----:B------:R-:W-:Y:S01]  /*96e0*/  F2FP.F16.F32.PACK_AB R47, R40, R37 ;  /* 0x00000025282f723e */ /* 0x000fe200000000ff */
[----:B------:R-:W-:Y:S01]  /*96f0*/  FMUL R38, R31, 0.5 ;  /* 0x3f0000001f267820 */ /* 0x000fe20000400000 */
[----:B------:R-:W-:Y:S01]  /*9700*/  FADD R49, R88, 1 ;  /* 0x3f80000058317421 */ /* 0x000fe20000000000 */
[----:B------:R-:W-:Y:S01]  /*9710*/  FMUL R37, R26, 0.5 ;  /* 0x3f0000001a257820 */ /* 0x000fe20000400000 */
[----:B------:R-:W-:Y:S01]  /*9720*/  FMUL R51, R51, R48 ;  /* 0x0000003033337220 */ /* 0x000fe20000400000 */
[----:B------:R-:W-:Y:S01]  /*9730*/  FMUL R40, R28, 0.5 ;  /* 0x3f0000001c287820 */ /* 0x000fe20000400000 */
[----:B------:R-:W-:Y:S01]  /*9740*/  FMUL R38, R49, R38 ;  /* 0x0000002631267220 */ /* 0x000fe20000400000 */
[----:B------:R-:W-:Y:S01]  /*9750*/  FMUL R37, R86, R37 ;  /* 0x0000002556257220 */ /* 0x000fe20000400000 */
[----:B------:R-:W-:Y:S01]  /*9760*/  FADD R49, R92, 1 ;  /* 0x3f8000005c317421 */ /* 0x000fe20000000000 */
[----:B------:R-:W-:Y:S01]  /*9770*/  F2FP.F16.F32.PACK_AB R48, R51, R42 ;  /* 0x0000002a3330723e */ /* 0x000fe200000000ff */
[----:B------:R-:W-:Y:S01]  /*9780*/  FMUL R40, R53, R40 ;  /* 0x0000002835287220 */ /* 0x000fe20000400000 */
[----:B------:R-:W-:Y:S01]  /*9790*/  FMUL R42, R30, 0.5 ;  /* 0x3f0000001e2a7820 */ /* 0x000fe20000400000 */
[----:B------:R-:W-:Y:S01]  /*97a0*/  FADD R51, R0, 1 ;  /* 0x3f80000000337421 */ /* 0x000fe20000000000 */
[----:B-1----:R-:W-:Y:S01]  /*97b0*/  @P0 FADD R55, -R36, 1 ;  /* 0x3f80000024370421 */ /* 0x002fe20000000100 */
[----:B------:R-:W-:Y:S02]  /*97c0*/  FMUL R36, R29, 0.5 ;  /* 0x3f0000001d247820 */ /* 0x000fe40000400000 */
[----:B------:R-:W-:Y:S02]  /*97d0*/  FMUL R51, R51, R42 ;  /* 0x0000002a33337220 */ /* 0x000fe40000400000 */
[----:B------:R-:W-:Y:S01]  /*97e0*/  @P0 LOP3.LUT R4, R55, 0x80000000, R6, 0xb8, !PT ;  /* 0x8000000037040812 */ /* 0x000fe200078eb806 */
[----:B------:R-:W-:Y:S01]  /*97f0*/  FMUL R55, R49, R36 ;  /* 0x0000002431377220 */ /* 0x000fe20000400000 */
[----:B------:R-:W-:Y:S02]  /*9800*/  F2FP.F16.F32.PACK_AB R49, R38, R37 ;  /* 0x000000252631723e */ /* 0x000fe400000000ff */
[----:B------:R-:W-:Y:S01]  /*9810*/  @P6 IADD3 R38, PT, PT, R71, 0x100, RZ ;  /* 0x0000010047266810 */ /* 0x000fe20007ffe0ff */
[----:B------:R-:W-:Y:S01]  /*9820*/  FADD R53, R4, 1 ;  /* 0x3f80000004357421 */ /* 0x000fe20000000000 */
[----:B------:R-:W-:Y:S02]  /*9830*/  IADD3 R36, PT, PT, R128, UR8, RZ ;  /* 0x0000000880247c10 */ /* 0x000fe4000fffe0ff */
[----:B------:R-:W-:Y:S01]  /*9840*/  @P6 PRMT R38, R73, 0x654, R38 ;  /* 0x0000065449266816 */ /* 0x000fe20000000026 */
[----:B------:R-:W-:Y:S01]  /*9850*/  FMUL R42, R53, R50 ;  /* 0x00000032352a7220 */ /* 0x000fe20000400000 */
[----:B------:R-:W-:Y:S01]  /*9860*/  F2FP.F16.F32.PACK_AB R50, R55, R40 ;  /* 0x000000283732723e */ /* 0x000fe200000000ff */
[--C-:B------:R-:W-:Y:S01]  /*9870*/  IMAD R40, R123, -0x10, R36.reuse ;  /* 0xfffffff07b287824 */ /* 0x100fe200078e0224 */
[----:B------:R1:W-:Y:S01]  /*9880*/  @P6 SYNCS.ARRIVE.TRANS64.RED.A1T0 RZ, [R38+URZ], RZ ;  /* 0x000000ff26ff69a7 */ /* 0x0003e200081004ff */
[----:B------:R2:W-:Y:S01]  /*9890*/  STS.128 [R128+UR8], R136 ;  /* 0x0000008880007988 */ /* 0x0005e20008000c08 */
[----:B------:R-:W-:Y:S01]  /*98a0*/  IMAD R36, R121, -0x10, R36 ;  /* 0xfffffff079247824 */ /* 0x000fe200078e0224 */
[----:B------:R-:W-:Y:S02]  /*98b0*/  F2FP.F16.F32.PACK_AB R51, R42, R51 ;  /* 0x000000332a33723e */ /* 0x000fe400000000ff */
[----:B------:R-:W-:Y:S04]  /*98c0*/  LEA R37, R103, R40, 0x4 ;  /* 0x0000002867257211 */ /* 0x000fe800078e20ff */
[----:B------:R2:W-:Y:S08]  /*98d0*/  STS.128 [R40+0x10], R140 ;  /* 0x0000108c28007388 */ /* 0x0005f00000000c00 */
[----:B------:R2:W-:Y:S01]  /*98e0*/  STS.128 [R36+0x20], R44 ;  /* 0x0000202c24007388 */ /* 0x0005e20000000c00 */
[----:B-1----:R-:W-:Y:S07]  /*98f0*/  @P6 IADD3 R38, PT, PT, R41, 0x1, RZ ;  /* 0x0000000129266810 */ /* 0x002fee0007ffe0ff */
[----:B------:R2:W-:Y:S01]  /*9900*/  STS.128 [R37+0x10], R48 ;  /* 0x0000103025007388 */ /* 0x0005e20000000c00 */
[C---:B------:R-:W-:Y:S04]  /*9910*/  @P6 ISETP.NE.AND P0, PT, R38.reuse, 0x4, PT ;  /* 0x000000042600680c */ /* 0x040fe80003f05270 */
[----:B------:R-:W-:Y:S01]  /*9920*/  @P6 SEL R41, R38, RZ, P0 ;  /* 0x000000ff26296207 */ /* 0x000fe20000000000 */
[----:B------:R-:W-:Y:S01]  /*9930*/  @!PT LDS RZ, [RZ] ;  /* 0x00000000fffff984 */ /* 0x000fe20000000800 */
[----:B------:R-:W-:Y:S01]  /*9940*/  @!PT LDS RZ, [RZ] ;  /* 0x00000000fffff984 */ /* 0x000fe20000000800 */
[----:B------:R-:W-:Y:S01]  /*9950*/  @!PT LDS RZ, [RZ] ;  /* 0x00000000fffff984 */ /* 0x000fe20000000800 */
[----:B------:R-:W-:Y:S01]  /*9960*/  @!PT LDS RZ, [RZ] ;  /* 0x00000000fffff984 */ /* 0x000fe20000000800 */
[----:B------:R1:W-:Y:S06]  /*9970*/  MEMBAR.ALL.CTA ;  /* 0x0000000000007992 */ /* 0x0003ec0000008000 */
[----:B-1----:R-:W1:Y:S01]  /*9980*/  FENCE.VIEW.ASYNC.S ;  /* 0x00000000000073c6 */ /* 0x002e620000000000 */
[----:B------:R-:W-:Y:S04]  /*9990*/  @P6 SEL R38, RZ, 0x1, P0 ;  /* 0x00000001ff266807 */ /* 0x000fe80000000000 */
[----:B------:R-:W-:Y:S01]  /*99a0*/  @P6 LOP3.LUT R101, R101, R38, RZ, 0x3c, !PT ;  /* 0x0000002665656212 */ /* 0x000fe200078e3cff */
[----:B-1----:R-:W-:Y:S06]  /*99b0*/  BAR.SYNC.DEFER_BLOCKING 0x1, 0x80 ;  /* 0x0042000000007b1d */ /* 0x002fec0000010000 */
[----:B------:R-:W-:Y:S05]  /*99c0*/  @P2 BRA `(.L_x_104) ;  /* 0x00000000003c2947 */ /* 0x000fea0003800000 */
[----:B------:R-:W-:Y:S01]  /*99d0*/  UIADD3 UR10, UP0, UPT, UR44, 0x680, URZ ;  /* 0x000006802c0a7890 */ /* 0x000fe2000ff1e0ff */
[----:B------:R-:W-:Y:S01]  /*99e0*/  R2UR UR4, R122 ;  /* 0x000000007a0472ca */ /* 0x000fe200000e0000 */
[----:B------:R-:W-:Y:S01]  /*99f0*/  IMAD.IADD R96, R79, 0x1, R96 ;  /* 0x000000014f607824 */ /* 0x000fe200078e0260 */
[----:B------:R-:W-:Y:S01]  /*9a00*/  R2UR UR6, R77 ;  /* 0x000000004d0672ca */ /* 0x000fe200000e0000 */
[----:B------:R-:W-:Y:S01]  /*9a10*/  UIADD3.X UR11, UPT, UPT, URZ, UR45, URZ, UP0, !UPT ;  /* 0x0000002dff0b7290 */ /* 0x000fe200087fe4ff */
[----:B------:R-:W-:Y:S09]  /*9a20*/  PLOP3.LUT P0, PT, PT, PT, PT, 0x80, 0x8 ;  /* 0x000000000008781c */ /* 0x000ff20003f0f070 */
[----:B------:R-:W-:Y:S11]  /*9a30*/  UIADD3 UR4, UPT, UPT, UR4, 0x200, UR8 ;  /* 0x0000020004047890 */ /* 0x000ff6000fffe008 */
[----:B------:R-:W-:Y:S01]  /*9a40*/  @!UPT UIADD3 URZ, UPT, UPT, URZ, URZ, URZ ;  /* 0x000000fffffff290 */ /* 0x000fe2000fffe0ff */
.L_x_105:
[----:B------:R-:W-:Y:S02]  /*9a50*/  PLOP3.LUT P1, PT, P1, P0, PT, 0xf2, 0x2f ;  /* 0x00000000002f781c */ /* 0x000fe40000f21e72 */
[----:B------:R-:W-:Y:S01]  /*9a60*/  @P0 R2UR P1, UR5, R96 ;  /* 0x00000000600502ca */ /* 0x000fe20000020000 */
[----:B------:R-:W-:Y:S07]  /*9a70*/  UMOV UR7, UR36 ;  /* 0x0000002400077c82 */ /* 0x000fee0008000000 */
[----:B------:R-:W-:Y:S05]  /*9a80*/  @P0 PLOP3.LUT P0, PT, P1, PT, PT, 0x80, 0x8 ;  /* 0x000000000008081c */ /* 0x000fea0000f0f070 */
[----:B------:R1:W-:Y:S08]  /*9a90*/  UTMASTG.3D [UR4], [UR10] ;  /* 0x000000040a0073b5 */ /* 0x0003f00008010000 */
[----:B-1----:R-:W-:Y:S05]  /*9aa0*/  @P0 BRA.U.ANY `(.L_x_105) ;  /* 0xfffffffd00e80947 */ /* 0x002fea000393ffff */
[----:B------:R0:W-:Y:S02]  /*9ab0*/  UTMACMDFLUSH ;  /* 0x00000000000079b7 */ /* 0x0001e40000000000 */
.L_x_104:
[----:B------:R-:W-:Y:S05]  /*9ac0*/  BSYNC.RECONVERGENT B0 ;  /* 0x0000000000007941 */ /* 0x000fea0003800200 */
.L_x_103:
[----:B------:R-:W-:Y:S01]  /*9ad0*/  UIADD3 UR40, UPT, UPT, UR40, 0x1, URZ ;  /* 0x0000000128287890 */ /* 0x000fe2000fffe0ff */
[----:B------:R-:W-:Y:S03]  /*9ae0*/  BSSY.RECONVERGENT B0, `(.L_x_106) ;  /* 0x0000007000007945 */ /* 0x000fe60003800200 */
[----:B------:R-:W-:Y:S04]  /*9af0*/  UISETP.NE.AND UP0, UPT, UR40, 0x3, UPT ;  /* 0x000000032800788c */ /* 0x000fe8000bf05270 */
[----:B------:R-:W-:Y:S02]  /*9b00*/  USEL UR4, URZ, 0x1, UP0 ;  /* 0x00000001ff047887 */ /* 0x000fe40008000000 */
[----:B------:R-:W-:Y:S02]  /*9b10*/  USEL UR40, UR40, URZ, UP0 ;  /* 0x000000ff28287287 */ /* 0x000fe40008000000 */
[----:B------:R-:W-:Y:S01]  /*9b20*/  ULOP3.LUT UR41, UR41, UR4, URZ, 0x3c, !UPT ;  /* 0x0000000429297292 */ /* 0x000fe2000f8e3cff */
[----:B------:R-:W-:Y:S11]  /*9b30*/  @P2 BRA `(.L_x_107) ;  /* 0x0000000000042947 */ /* 0x000ff60003800000 */
[----:B------:R-:W-:Y:S04]  /*9b40*/  DEPBAR.LE SB0, 0x1 ;  /* 0x000080400000791a */ /* 0x000fe80000000000 */
.L_x_107:
[----:B------:R-:W-:Y:S05]  /*9b50*/  BSYNC.RECONVERGENT B0 ;  /* 0x0000000000007941 */ /* 0x000fea0003800200 */
.L_x_106:
[----:B------:R-:W-:Y:S01]  /*9b60*/  BAR.SYNC.DEFER_BLOCKING 0x1, 0x80 ;  /* 0x0042000000007b1d */ /* 0x000fe20000010000 */
[----:B------:R-:W-:Y:S01]  /*9b70*/  ISETP.NE.AND P3, PT, R134, RZ, PT ;  /* 0x000000ff8600720c */ /* 0x000fe20003f65270 */
[----:B------:R-:W-:Y:S05]  /*9b80*/  VIADD R87, R87, 0x1 ;  /* 0x0000000157577836 */ /* 0x000fea0000000000 */
[----:B------:R-:W-:Y:S01]  /*9b90*/  ISETP.GE.U32.AND P0, PT, R87, 0x2, PT ;  /* 0x000000025700780c */ /* 0x000fe20003f06070 */
[----:B------:R-:W-:Y:S11]  /*9ba0*/  BSSY.RECONVERGENT B0, `(.L_x_108) ;  /* 0x000000a000007945 */ /* 0x000ff60003800200 */
[----:B------:R-:W-:Y:S01]  /*9bb0*/  @!UPT UIADD3 URZ, UPT, UPT, URZ, URZ, URZ ;  /* 0x000000fffffff290 */ /* 0x000fe2000fffe0ff */
[----:B------:R-:W-:Y:S05]  /*9bc0*/  @!P0 BRA `(.L_x_109) ;  /* 0x00000000001c8947 */ /* 0x000fea0003800000 */
[C---:B------:R-:W-:Y:S02]  /*9bd0*/  @!P3 IMAD R0, R97.reuse, 0x8, R122 ;  /* 0x000000086100b824 */ /* 0x040fe400078e027a */
[----:B------:R-:W-:Y:S02]  /*9be0*/  VIADD R97, R97, 0x1 ;  /* 0x0000000161617836 */ /* 0x000fe40000000000 */
[----:B------:R-:W-:Y:S03]  /*9bf0*/  @!P3 VIADD R0, R0, 0x98 ;  /* 0x000000980000b836 */ /* 0x000fe60000000000 */
[----:B------:R-:W-:Y:S02]  /*9c00*/  ISETP.NE.AND P0, PT, R97, 0x3, PT ;  /* 0x000000036100780c */ /* 0x000fe40003f05270 */
[----:B------:R-:W-:Y:S02]  /*9c10*/  @!P3 PRMT R0, R73, 0x654, R0 ;  /* 0x000006544900b816 */ /* 0x000fe40000000000 */
[----:B------:R-:W-:Y:S02]  /*9c20*/  SEL R97, R97, RZ, P0 ;  /* 0x000000ff61617207 */ /* 0x000fe40000000000 */
[----:B------:R1:W-:Y:S07]  /*9c30*/  @!P3 SYNCS.ARRIVE.TRANS64.RED.A1T0 RZ, [R0+URZ], RZ ;  /* 0x000000ff00ffb9a7 */ /* 0x0003ee00081004ff */
.L_x_109:
[----:B------:R-:W-:Y:S05]  /*9c40*/  BSYNC.RECONVERGENT B0 ;  /* 0x0000000000007941 */ /* 0x000fea0003800200 */
.L_x_108:
[----:B------:R-:W-:Y:S01]  /*9c50*/  ISETP.NE.AND P0, PT, R132, RZ, PT ;  /* 0x000000ff8400720c */ /* 0x000fe20003f05270 */
[----:B------:R-:W-:Y:S01]  /*9c60*/  IMAD.MOV.U32 R96, RZ, RZ, 0x20 ;  /* 0x00000020ff607424 */ /* 0x000fe200078e00ff */
[----:B------:R-:W-:Y:S02]  /*9c70*/  ISETP.NE.AND P2, PT, R131, RZ, PT ;  /* 0x000000ff8300720c */ /* 0x000fe40003f45270 */
[----:B------:R-:W-:Y:S02]  /*9c80*/  PLOP3.LUT P1, PT, P3, P0, PT, 0xf8, 0x8f ;  /* 0x00000000008f781c */ /* 0x000fe40001f21f70 */
[----:B------:R-:W-:Y:S11]  /*9c90*/  SEL R89, R89, 0x1, P3 ;  /* 0x0000000159597807 */ /* 0x000ff60001800000 */
[----:B------:R-:W3:Y:S01]  /*9ca0*/  @!P1 S2R R73, SR_CgaCtaId ;  /* 0x0000000000499919 */ /* 0x000ee20000008800 */
[----:B------:R-:W-:Y:S02]  /*9cb0*/  @!P1 MOV R2, 0x400 ;  /* 0x0000040000029802 */ /* 0x000fe40000000f00 */
[----:B-1----:R-:W-:Y:S02]  /*9cc0*/  @!P1 SHF.L.U32 R0, R91, 0x1f, RZ ;  /* 0x0000001f5b009819 */ /* 0x002fe400000006ff */
[----:B---3--:R-:W-:Y:S05]  /*9cd0*/  @!P1 LEA R122, R73, R2, 0x18 ;  /* 0x00000002497a9211 */ /* 0x008fea00078ec0ff */
[----:B------:R-:W-:Y:S04]  /*9ce0*/  @!P1 IMAD R3, R85, 0x8, R122 ;  /* 0x0000000855039824 */ /* 0x000fe800078e027a */
[----:B------:R-:W1:Y:S02]  /*9cf0*/  @!P1 SYNCS.PHASECHK.TRANS64.TRYWAIT P0, [R3+URZ+0x80], R0 ;  /* 0x00008000030095a7 */ /* 0x000e6400080011ff */
[----:B-1----:R-:W-:Y:S02]  /*9d00*/  @!P1 SEL R89, RZ, 0x1, !P0 ;  /* 0x00000001ff599807 */ /* 0x002fe40004000000 */
[----:B------:R-:W-:Y:S02]  /*9d10*/  PLOP3.LUT P1, PT, PT, PT, PT, 0x80, 0x8 ;  /* 0x000000000008781c */ /* 0x000fe40003f2f070 */
[----:B------:R-:W-:Y:S02]  /*9d20*/  PLOP3.LUT P0, PT, PT, PT, PT, 0x8, 0x80 ;  /* 0x000000000080781c */ /* 0x000fe40003f0e170 */
[----:B------:R-:W-:Y:S01]  /*9d30*/  P2R R132, PR, RZ, 0x2 ;  /* 0x00000002ff847803 */ /* 0x000fe20000000000 */
[----:B------:R-:W-:Y:S10]  /*9d40*/  @P2 BRA `(.L_x_110) ;  /* 0xffffffbc00342947 */ /* 0x000ff4000383ffff */
[----:B------:R-:W-:Y:S01]  /*9d50*/  ISETP.NE.AND P2, PT, R130, RZ, PT ;  /* 0x000000ff8200720c */ /* 0x000fe20003f45270 */
[----:B------:R-:W-:Y:S01]  /*9d60*/  UIADD3 UR37, UPT, UPT, UR37, 0x2, URZ ;  /* 0x0000000225257890 */ /* 0x000fe2000fffe0ff */
[----:B------:R-:W-:Y:S01]  /*9d70*/  ISETP.NE.AND P0, PT, R81, 0x2, PT ;  /* 0x000000025100780c */ /* 0x000fe20003f05270 */
[----:B------:R-:W-:Y:S02]  /*9d80*/  IMAD.IADD R18, R126, 0x1, R67 ;  /* 0x000000017e127824 */ /* 0x000fe400078e0243 */
[----:B------:R-:W-:Y:S01]  /*9d90*/  IMAD.IADD R19, R93, 0x1, R120 ;  /* 0x000000015d137824 */ /* 0x000fe200078e0278 */
[----:B------:R-:W-:Y:S02]  /*9da0*/  SEL R0, RZ, 0x1, P0 ;  /* 0x00000001ff007807 */ /* 0x000fe40000000000 */
[----:B------:R-:W-:Y:S02]  /*9db0*/  SEL R81, R81, RZ, P0 ;  /* 0x000000ff51517207 */ /* 0x000fe40000000000 */
[----:B------:R-:W-:-:S03]  /*9dc0*/  LOP3.LUT R99, R99, R0, RZ, 0x3c, !PT ;  /* 0x0000000063637212 */ /* 0x000fc600078e3cff */
[----:B------:R-:W-:Y:S01]  /*9dd0*/  @P2 R2UR UR36, R95 ;  /* 0x000000005f2422ca */ /* 0x000fe200000e0000 */
[----:B------:R-:W-:-:S14]  /*9de0*/  @P2 BRA `(.L_x_111) ;  /* 0xffffffac00ac2947 */ /* 0x000fdc000383ffff */
[----:B------:R-:W-:-:S09]  /*9df0*/  UISETP.NE.AND UP0, UPT, UR43, URZ, UPT ;  /* 0x000000ff2b00728c */ /* 0x000fd2000bf05270 */
[----:B------:R-:W-:Y:S05]  /*9e00*/  BRA.U !UP0, `(.L_x_112) ;  /* 0x0000000108487547 */ /* 0x000fea000b800000 */
[----:B------:R-:W1:Y:S02]  /*9e10*/  LDCU.64 UR4, c[0x0][0x890] ;  /* 0x00011200ff0477ac */ /* 0x000e640008000a00 */
[----:B-1----:R-:W-:-:S04]  /*9e20*/  UISETP.NE.U32.AND UP0, UPT, UR4, URZ, UPT ;  /* 0x000000ff0400728c */ /* 0x002fc8000bf05070 */
[----:B------:R-:W-:-:S09]  /*9e30*/  UISETP.NE.AND.EX UP0, UPT, UR5, URZ, UPT, UP0 ;  /* 0x000000ff0500728c */ /* 0x000fd2000bf05300 */
[----:B------:R-:W-:Y:S05]  /*9e40*/  BRA.U UP0, `(.L_x_113) ;  /* 0x00000001000c7547 */ /* 0x000fea000b800000 */
[----:B------:R-:W-:-:S13]  /*9e50*/  FSETP.NEU.AND P0, PT, R61, RZ, PT ;  /* 0x000000ff3d00720b */ /* 0x000fda0003f0d000 */
[----:B------:R-:W-:Y:S05]  /*9e60*/  @!P0 EXIT ;  /* 0x000000000000894d */ /* 0x000fea0003800000 */
[----:B------:R-:W-:Y:S05]  /*9e70*/  BRA `(.L_x_112) ;  /* 0x00000000002c7947 */ /* 0x000fea0003800000 */
.L_x_113:
[----:B------:R-:W-:Y:S01]  /*9e80*/  ISETP.NE.AND P0, PT, R75, RZ, PT ;  /* 0x000000ff4b00720c */ /* 0x000fe20003f05270 */
[----:B------:R-:W-:-:S12]  /*9e90*/  BSSY.RECONVERGENT B0, `(.L_x_112) ;  /* 0x0000009000007945 */ /* 0x000fd80003800200 */
[----:B------:R-:W-:Y:S05]  /*9ea0*/  @P0 BRA `(.L_x_114) ;  /* 0x0000000000140947 */ /* 0x000fea0003800000 */
[----:B------:R-:W1:Y:S02]  /*9eb0*/  LDCU.64 UR4, c[0x0][0x888] ;  /* 0x00011100ff0477ac */ /* 0x000e640008000a00 */
[----:B-1----:R-:W-:-:S04]  /*9ec0*/  ISETP.NE.U32.AND P0, PT, RZ, UR4, PT ;  /* 0x00000004ff007c0c */ /* 0x002fc8000bf05070 */
[----:B------:R-:W-:-:S13]  /*9ed0*/  ISETP.NE.AND.EX P0, PT, RZ, UR5, PT, P0 ;  /* 0x00000005ff007c0c */ /* 0x000fda000bf05300 */
[----:B------:R-:W-:Y:S05]  /*9ee0*/  @!P0 EXIT ;  /* 0x000000000000894d */ /* 0x000fea0003800000 */
[----:B------:R-:W-:Y:S05]  /*9ef0*/  BRA `(.L_x_115) ;  /* 0x0000000000087947 */ /* 0x000fea0003800000 */
.L_x_114:
[----:B------:R-:W-:-:S13]  /*9f00*/  FSETP.NEU.AND P0, PT, R61, RZ, PT ;  /* 0x000000ff3d00720b */ /* 0x000fda0003f0d000 */
[----:B------:R-:W-:Y:S05]  /*9f10*/  @!P0 EXIT ;  /* 0x000000000000894d */ /* 0x000fea0003800000 */
.L_x_115:
[----:B------:R-:W-:Y:S05]  /*9f20*/  BSYNC.RECONVERGENT B0 ;  /* 0x0000000000007941 */ /* 0x000fea0003800200 */
.L_x_112:
[----:B------:R-:W-:Y:S01]  /*9f30*/  IMAD R0, R97, 0x8, R122 ;  /* 0x0000000861007824 */ /* 0x000fe200078e027a */
[----:B------:R-:W-:-:S04]  /*9f40*/  DEPBAR.LE SB0, 0x0 ;  /* 0x000080000000791a */ /* 0x000fc80000000000 */
[----:B------:R-:W-:-:S04]  /*9f50*/  IADD3 R0, PT, PT, R0, 0x98, RZ ;  /* 0x0000009800007810 */ /* 0x000fc80007ffe0ff */
[----:B------:R-:W-:-:S04]  /*9f60*/  PRMT R0, R73, 0x654, R0 ;  /* 0x0000065449007816 */ /* 0x000fc80000000000 */
[----:B------:R-:W-:Y:S01]  /*9f70*/  SYNCS.ARRIVE.TRANS64.RED.A1T0 RZ, [R0+URZ], RZ ;  /* 0x000000ff00ff79a7 */ /* 0x000fe200081004ff */
[----:B------:R-:W-:Y:S05]  /*9f80*/  EXIT ;  /* 0x000000000000794d */ /* 0x000fea0003800000 */
.L_x_19:
[----:B----4-:R4:W1:Y:S02]  /*9f90*/  SYNCS.PHASECHK.TRANS64.TRYWAIT P0, [R3+URZ+0x130], R2 ;  /* 0x00013002030075a7 */ /* 0x01086400080011ff */
[----:B-1----:R-:W-:Y:S05]  /*9fa0*/  @!P0 NANOSLEEP.SYNCS 0x989680 ;  /* 0x009896800000895d */ /* 0x002fea0003900000 */
[----:B------:R-:W1:Y:S02]  /*9fb0*/  @!P0 SYNCS.PHASECHK.TRANS64 P0, [R3+URZ+0x130], R2 ;  /* 0x00013002030085a7 */ /* 0x000e6400080010ff */
[----:B-1----:R-:W-:Y:S05]  /*9fc0*/  @!P0 BRA `(.L_x_19) ;  /* 0xfffffffc00f08947 */ /* 0x002fea000383ffff */
[----:B------:R-:W-:Y:S05]  /*9fd0*/  BRA `(.L_x_116) ;  /* 0xffffff7400847947 */ /* 0x000fea000383ffff */
.L_x_22:
[----:B-1----:R-:W-:-:S07]  /*9fe0*/  MOV R2, UR33 ;  /* 0x0000002100027c02 */ /* 0x002fce0008000f00 */
.L_x_117:
[----:B-1----:R1:W4:Y:S02]  /*9ff0*/  SYNCS.PHASECHK.TRANS64.TRYWAIT P0, [R2+URZ+0x40], R5 ;  /* 0x00004005020075a7 */ /* 0x00232400080011ff */
[----:B----4-:R-:W-:Y:S05]  /*a000*/  @!P0 NANOSLEEP.SYNCS 0x989680 ;  /* 0x009896800000895d */ /* 0x010fea0003900000 */
[----:B------:R-:W4:Y:S02]  /*a010*/  @!P0 SYNCS.PHASECHK.TRANS64 P0, [R2+URZ+0x40], R5 ;  /* 0x00004005020085a7 */ /* 0x000f2400080010ff */
[----:B----4-:R-:W-:Y:S05]  /*a020*/  @!P0 BRA `(.L_x_117) ;  /* 0xfffffffc00f08947 */ /* 0x010fea000383ffff */
[----:B------:R-:W-:Y:S05]  /*a030*/  BRA `(.L_x_21) ;  /* 0xffffff7400d47947 */ /* 0x000fea000383ffff */
.L_x_28:
[----:B-1----:R-:W-:-:S07]  /*a040*/  MOV R2, UR17 ;  /* 0x0000001100027c02 */ /* 0x002fce0008000f00 */
.L_x_118:
[----:B-1----:R1:W4:Y:S02]  /*a050*/  SYNCS.PHASECHK.TRANS64.TRYWAIT P0, [R2+URZ+0x40], R5 ;  /* 0x00004005020075a7 */ /* 0x00232400080011ff */
[----:B----4-:R-:W-:Y:S05]  /*a060*/  @!P0 NANOSLEEP.SYNCS 0x989680 ;  /* 0x009896800000895d */ /* 0x010fea0003900000 */
[----:B------:R-:W4:Y:S02]  /*a070*/  @!P0 SYNCS.PHASECHK.TRANS64 P0, [R2+URZ+0x40], R5 ;  /* 0x00004005020085a7 */ /* 0x000f2400080010ff */
[----:B----4-:R-:W-:Y:S05]  /*a080*/  @!P0 BRA `(.L_x_118) ;  /* 0xfffffffc00f08947 */ /* 0x010fea000383ffff */
[----:B------:R-:W-:Y:S05]  /*a090*/  BRA `(.L_x_27) ;  /* 0xffffff7800807947 */ /* 0x000fea000383ffff */
.L_x_32:
[----:B-1----:R1:W4:Y:S02]  /*a0a0*/  SYNCS.PHASECHK.TRANS64.TRYWAIT P0, [R2+URZ+0xc0], R3 ;  /* 0x0000c003020075a7 */ /* 0x00232400080011ff */
[----:B----4-:R-:W-:Y:S05]  /*a0b0*/  @!P0 NANOSLEEP.SYNCS 0x989680 ;  /* 0x009896800000895d */ /* 0x010fea0003900000 */
[----:B------:R-:W4:Y:S02]  /*a0c0*/  @!P0 SYNCS.PHASECHK.TRANS64 P0, [R2+URZ+0xc0], R3 ;  /* 0x0000c003020085a7 */ /* 0x000f2400080010ff */
[----:B----4-:R-:W-:Y:S05]  /*a0d0*/  @!P0 BRA `(.L_x_32) ;  /* 0xfffffffc00f08947 */ /* 0x010fea000383ffff */
[----:B------:R-:W-:Y:S05]  /*a0e0*/  BRA `(.L_x_119) ;  /* 0xffffff7c00107947 */ /* 0x000fea000383ffff */
.L_x_36:
[----:B--2---:R-:W-:-:S07]  /*a0f0*/  MOV R0, UR4 ;  /* 0x0000000400007c02 */ /* 0x004fce0008000f00 */
.L_x_120:
[----:B-1----:R1:W2:Y:S02]  /*a100*/  SYNCS.PHASECHK.TRANS64.TRYWAIT P0, [R0+URZ], R3 ;  /* 0x00000003000075a7 */ /* 0x0022a400080011ff */
[----:B--2---:R-:W-:Y:S05]  /*a110*/  @!P0 NANOSLEEP.SYNCS 0x989680 ;  /* 0x009896800000895d */ /* 0x004fea0003900000 */
[----:B------:R-:W2:Y:S02]  /*a120*/  @!P0 SYNCS.PHASECHK.TRANS64 P0, [R0+URZ], R3 ;  /* 0x00000003000085a7 */ /* 0x000ea400080010ff */
[----:B--2---:R-:W-:Y:S05]  /*a130*/  @!P0 BRA `(.L_x_120) ;  /* 0xfffffffc00f08947 */ /* 0x004fea000383ffff */
[----:B------:R-:W-:Y:S05]  /*a140*/  BRA `(.L_x_121) ;  /* 0xffffff8000807947 */ /* 0x000fea000383ffff */
.L_x_37:
[----:B--2---:R-:W-:-:S07]  /*a150*/  MOV R0, UR4 ;  /* 0x0000000400007c02 */ /* 0x004fce0008000f00 */
.L_x_122:
[----:B-1----:R1:W2:Y:S02]  /*a160*/  SYNCS.PHASECHK.TRANS64.TRYWAIT P0, [R0+URZ], R3 ;  /* 0x00000003000075a7 */ /* 0x0022a400080011ff */
[----:B--2---:R-:W-:Y:S05]  /*a170*/  @!P0 NANOSLEEP.SYNCS 0x989680 ;  /* 0x009896800000895d */ /* 0x004fea0003900000 */
[----:B------:R-:W2:Y:S02]  /*a180*/  @!P0 SYNCS.PHASECHK.TRANS64 P0, [R0+URZ], R3 ;  /* 0x00000003000085a7 */ /* 0x000ea400080010ff */
[----:B--2---:R-:W-:Y:S05]  /*a190*/  @!P0 BRA `(.L_x_122) ;  /* 0xfffffffc00f08947 */ /* 0x004fea000383ffff */
[----:B------:R-:W-:Y:S05]  /*a1a0*/  BRA `(.L_x_123) ;  /* 0xffffff80008c7947 */ /* 0x000fea000383ffff */
.L_x_38:
[----:B--2---:R-:W-:-:S07]  /*a1b0*/  MOV R0, UR4 ;  /* 0x0000000400007c02 */ /* 0x004fce0008000f00 */
.L_x_124:
[----:B-1----:R1:W2:Y:S02]  /*a1c0*/  SYNCS.PHASECHK.TRANS64.TRYWAIT P0, [R0+URZ], R3 ;  /* 0x00000003000075a7 */ /* 0x0022a400080011ff */
[----:B--2---:R-:W-:Y:S05]  /*a1d0*/  @!P0 NANOSLEEP.SYNCS 0x989680 ;  /* 0x009896800000895d */ /* 0x004fea0003900000 */
[----:B------:R-:W2:Y:S02]  /*a1e0*/  @!P0 SYNCS.PHASECHK.TRANS64 P0, [R0+URZ], R3 ;  /* 0x00000003000085a7 */ /* 0x000ea400080010ff */
[----:B--2---:R-:W-:Y:S05]  /*a1f0*/  @!P0 BRA `(.L_x_124) ;  /* 0xfffffffc00f08947 */ /* 0x004fea000383ffff */
[----:B------:R-:W-:Y:S05]  /*a200*/  BRA `(.L_x_125) ;  /* 0xffffff8000987947 */ /* 0x000fea000383ffff */
.L_x_39:
[----:B--2---:R-:W-:-:S07]  /*a210*/  MOV R0, UR4 ;  /* 0x0000000400007c02 */ /* 0x004fce0008000f00 */
.L_x_126:
[----:B-1----:R1:W2:Y:S02]  /*a220*/  SYNCS.PHASECHK.TRANS64.TRYWAIT P0, [R0+URZ], R3 ;  /* 0x00000003000075a7 */ /* 0x0022a400080011ff */
[----:B--2---:R-:W-:Y:S05]  /*a230*/  @!P0 NANOSLEEP.SYNCS 0x989680 ;  /* 0x009896800000895d */ /* 0x004fea0003900000 */
[----:B------:R-:W2:Y:S02]  /*a240*/  @!P0 SYNCS.PHASECHK.TRANS64 P0, [R0+URZ], R3 ;  /* 0x00000003000085a7 */ /* 0x000ea400080010ff */
[----:B--2---:R-:W-:Y:S05]  /*a250*/  @!P0 BRA `(.L_x_126) ;  /* 0xfffffffc00f08947 */ /* 0x004fea000383ffff */
[----:B------:R-:W-:Y:S05]  /*a260*/  BRA `(.L_x_127) ;  /* 0xffffff8000a47947 */ /* 0x000fea000383ffff */
.L_x_40:
[----:B--2---:R-:W-:-:S07]  /*a270*/  MOV R0, UR4 ;  /* 0x0000000400007c02 */ /* 0x004fce0008000f00 */
.L_x_128:
[----:B-1----:R1:W2:Y:S02]  /*a280*/  SYNCS.PHASECHK.TRANS64.TRYWAIT P0, [R0+URZ], R3 ;  /* 0x00000003000075a7 */ /* 0x0022a400080011ff */
[----:B--2---:R-:W-:Y:S05]  /*a290*/  @!P0 NANOSLEEP.SYNCS 0x989680 ;  /* 0x009896800000895d */ /* 0x004fea0003900000 */
[----:B------:R-:W2:Y:S02]  /*a2a0*/  @!P0 SYNCS.PHASECHK.TRANS64 P0, [R0+URZ], R3 ;  /* 0x00000003000085a7 */ /* 0x000ea400080010ff */
[----:B--2---:R-:W-:Y:S05]  /*a2b0*/  @!P0 BRA `(.L_x_128) ;  /* 0xfffffffc00f08947 */ /* 0x004fea000383ffff */
[----:B------:R-:W-:Y:S05]  /*a2c0*/  BRA `(.L_x_129) ;  /* 0xffffff8000b07947 */ /* 0x000fea000383ffff */
.L_x_41:
[----:B--2---:R-:W-:-:S07]  /*a2d0*/  MOV R0, UR4 ;  /* 0x0000000400007c02 */ /* 0x004fce0008000f00 */
.L_x_130:
[----:B-1----:R1:W2:Y:S02]  /*a2e0*/  SYNCS.PHASECHK.TRANS64.TRYWAIT P0, [R0+URZ], R3 ;  /* 0x00000003000075a7 */ /* 0x0022a400080011ff */
[----:B--2---:R-:W-:Y:S05]  /*a2f0*/  @!P0 NANOSLEEP.SYNCS 0x989680 ;  /* 0x009896800000895d */ /* 0x004fea0003900000 */
[----:B------:R-:W2:Y:S02]  /*a300*/  @!P0 SYNCS.PHASECHK.TRANS64 P0, [R0+URZ], R3 ;  /* 0x00000003000085a7 */ /* 0x000ea400080010ff */
[----:B--2---:R-:W-:Y:S05]  /*a310*/  @!P0 BRA `(.L_x_130) ;  /* 0xfffffffc00f08947 */ /* 0x004fea000383ffff */
[----:B------:R-:W-:Y:S05]  /*a320*/  BRA `(.L_x_131) ;  /* 0xffffff8000bc7947 */ /* 0x000fea000383ffff */
.L_x_42:
[----:B--2---:R-:W-:-:S07]  /*a330*/  MOV R0, UR4 ;  /* 0x0000000400007c02 */ /* 0x004fce0008000f00 */
.L_x_132:
[----:B-1----:R1:W2:Y:S02]  /*a340*/  SYNCS.PHASECHK.TRANS64.TRYWAIT P0, [R0+URZ], R3 ;  /* 0x00000003000075a7 */ /* 0x0022a400080011ff */
[----:B--2---:R-:W-:Y:S05]  /*a350*/  @!P0 NANOSLEEP.SYNCS 0x989680 ;  /* 0x009896800000895d */ /* 0x004fea0003900000 */
[----:B------:R-:W2:Y:S02]  /*a360*/  @!P0 SYNCS.PHASECHK.TRANS64 P0, [R0+URZ], R3 ;  /* 0x00000003000085a7 */ /* 0x000ea400080010ff */
[----:B--2---:R-:W-:Y:S05]  /*a370*/  @!P0 BRA `(.L_x_132) ;  /* 0xfffffffc00f08947 */ /* 0x004fea000383ffff */
[----:B------:R-:W-:Y:S05]  /*a380*/  BRA `(.L_x_133) ;  /* 0xffffff8000c87947 */ /* 0x000fea000383ffff */
.L_x_45:
[----:B-1----:R1:W2:Y:S02]  /*a390*/  SYNCS.PHASECHK.TRANS64.TRYWAIT P0, [R0+URZ+0x120], R5 ;  /* 0x00012005000075a7 */ /* 0x0022a400080011ff */
[----:B--2---:R-:W-:Y:S05]  /*a3a0*/  @!P0 NANOSLEEP.SYNCS 0x989680 ;  /* 0x009896800000895d */ /* 0x004fea0003900000 */
[----:B------:R-:W2:Y:S02]  /*a3b0*/  @!P0 SYNCS.PHASECHK.TRANS64 P0, [R0+URZ+0x120], R5 ;  /* 0x00012005000085a7 */ /* 0x000ea400080010ff */
[----:B--2---:R-:W-:Y:S05]  /*a3c0*/  @!P0 BRA `(.L_x_45) ;  /* 0xfffffffc00f08947 */ /* 0x004fea000383ffff */
[----:B------:R-:W-:Y:S05]  /*a3d0*/  BRA `(.L_x_134) ;  /* 0xffffff8400247947 */ /* 0x000fea000383ffff */
.L_x_46:
[----:B------:R-:W-:-:S07]  /*a3e0*/  MOV R0, UR5 ;  /* 0x0000000500007c02 */ /* 0x000fce0008000f00 */
.L_x_135:
[----:B-1----:R1:W2:Y:S02]  /*a3f0*/  SYNCS.PHASECHK.TRANS64.TRYWAIT P0, [R0+URZ+0xd0], R5 ;  /* 0x0000d005000075a7 */ /* 0x0022a400080011ff */
[----:B--2---:R-:W-:Y:S05]  /*a400*/  @!P0 NANOSLEEP.SYNCS 0x989680 ;  /* 0x009896800000895d */ /* 0x004fea0003900000 */
[----:B------:R-:W2:Y:S02]  /*a410*/  @!P0 SYNCS.PHASECHK.TRANS64 P0, [R0+URZ+0xd0], R5 ;  /* 0x0000d005000085a7 */ /* 0x000ea400080010ff */
[----:B--2---:R-:W-:Y:S05]  /*a420*/  @!P0 BRA `(.L_x_135) ;  /* 0xfffffffc00f08947 */ /* 0x004fea000383ffff */
[----:B------:R-:W-:Y:S05]  /*a430*/  BRA `(.L_x_136) ;  /* 0xffffff8400347947 */ /* 0x000fea000383ffff */
.L_x_47:
[----:B-1----:R1:W2:Y:S02]  /*a440*/  SYNCS.PHASECHK.TRANS64.TRYWAIT P1, [R0+URZ+0xc0], R5 ;  /* 0x0000c005000075a7 */ /* 0x0022a400080211ff */
[----:B--2---:R-:W-:Y:S05]  /*a450*/  @!P1 NANOSLEEP.SYNCS 0x989680 ;  /* 0x009896800000995d */ /* 0x004fea0003900000 */
[----:B------:R-:W2:Y:S02]  /*a460*/  @!P1 SYNCS.PHASECHK.TRANS64 P1, [R0+URZ+0xc0], R5 ;  /* 0x0000c005000095a7 */ /* 0x000ea400080210ff */
[----:B--2---:R-:W-:Y:S05]  /*a470*/  @!P1 BRA `(.L_x_47) ;  /* 0xfffffffc00f09947 */ /* 0x004fea000383ffff */
[----:B------:R-:W-:Y:S05]  /*a480*/  BRA `(.L_x_137) ;  /* 0xffffff8400647947 */ /* 0x000fea000383ffff */
.L_x_50:
[----:B------:R-:W-:-:S07]  /*a490*/  MOV R0, UR5 ;  /* 0x0000000500007c02 */ /* 0x000fce0008000f00 */
.L_x_138:
[----:B-1----:R1:W2:Y:S02]  /*a4a0*/  SYNCS.PHASECHK.TRANS64.TRYWAIT P0, [R0+URZ+0xd0], R3 ;  /* 0x0000d003000075a7 */ /* 0x0022a400080011ff */
[----:B--2---:R-:W-:Y:S05]  /*a4b0*/  @!P0 NANOSLEEP.SYNCS 0x989680 ;  /* 0x009896800000895d */ /* 0x004fea0003900000 */
[----:B------:R-:W2:Y:S02]  /*a4c0*/  @!P0 SYNCS.PHASECHK.TRANS64 P0, [R0+URZ+0xd0], R3 ;  /* 0x0000d003000085a7 */ /* 0x000ea400080010ff */
[----:B--2---:R-:W-:Y:S05]  /*a4d0*/  @!P0 BRA `(.L_x_138) ;  /* 0xfffffffc00f08947 */ /* 0x004fea000383ffff */
[----:B------:R-:W-:Y:S05]  /*a4e0*/  BRA `(.L_x_49) ;  /* 0xffffff8400b87947 */ /* 0x000fea000383ffff */
.L_x_57:
[----:B-1----:R1:W2:Y:S02]  /*a4f0*/  SYNCS.PHASECHK.TRANS64.TRYWAIT P1, [R0+URZ+0xc0], R5 ;  /* 0x0000c005000075a7 */ /* 0x0022a400080211ff */
[----:B--2---:R-:W-:Y:S05]  /*a500*/  @!P1 NANOSLEEP.SYNCS 0x989680 ;  /* 0x009896800000995d */ /* 0x004fea0003900000 */
[----:B------:R-:W2:Y:S02]  /*a510*/  @!P1 SYNCS.PHASECHK.TRANS64 P1, [R0+URZ+0xc0], R5 ;  /* 0x0000c005000095a7 */ /* 0x000ea400080210ff */
[----:B--2---:R-:W-:Y:S05]  /*a520*/  @!P1 BRA `(.L_x_57) ;  /* 0xfffffffc00f09947 */ /* 0x004fea000383ffff */
[----:B------:R-:W-:Y:S05]  /*a530*/  BRA `(.L_x_139) ;  /* 0xffffff8c00287947 */ /* 0x000fea000383ffff */
.L_x_58:
[----:B------:R-:W-:-:S07]  /*a540*/  MOV R3, UR7 ;  /* 0x0000000700037c02 */ /* 0x000fce0008000f00 */
.L_x_140:
[----:B-1----:R1:W2:Y:S02]  /*a550*/  SYNCS.PHASECHK.TRANS64.TRYWAIT P0, [R3+URZ+0x100], R0 ;  /* 0x00010000030075a7 */ /* 0x0022a400080011ff */
[----:B--2---:R-:W-:Y:S05]  /*a560*/  @!P0 NANOSLEEP.SYNCS 0x989680 ;  /* 0x009896800000895d */ /* 0x004fea0003900000 */
[----:B------:R-:W2:Y:S02]  /*a570*/  @!P0 SYNCS.PHASECHK.TRANS64 P0, [R3+URZ+0x100], R0 ;  /* 0x00010000030085a7 */ /* 0x000ea400080010ff */
[----:B--2---:R-:W-:Y:S05]  /*a580*/  @!P0 BRA `(.L_x_140) ;  /* 0xfffffffc00f08947 */ /* 0x004fea000383ffff */
[----:B------:R-:W-:Y:S05]  /*a590*/  BRA `(.L_x_141) ;  /* 0xffffff8c00607947 */ /* 0x000fea000383ffff */
.L_x_61:
[----:B------:R-:W-:Y:S07]  /*a5a0*/  MOV R0, UR6 ;  /* 0x0000000600007c02 */ /* 0x000fee0008000f00 */
.L_x_142:
[----:B-1----:R1:W2:Y:S02]  /*a5b0*/  SYNCS.PHASECHK.TRANS64.TRYWAIT P0, [R0+URZ], R3 ;  /* 0x00000003000075a7 */ /* 0x0022a400080011ff */
[----:B--2---:R-:W-:Y:S05]  /*a5c0*/  @!P0 NANOSLEEP.SYNCS 0x989680 ;  /* 0x009896800000895d */ /* 0x004fea0003900000 */
[----:B------:R-:W2:Y:S02]  /*a5d0*/  @!P0 SYNCS.PHASECHK.TRANS64 P0, [R0+URZ], R3 ;  /* 0x00000003000085a7 */ /* 0x000ea400080010ff */
[----:B--2---:R-:W-:Y:S05]  /*a5e0*/  @!P0 BRA `(.L_x_142) ;  /* 0xfffffffc00f08947 */ /* 0x004fea000383ffff */
[----:B------:R-:W-:Y:S05]  /*a5f0*/  BRA `(.L_x_60) ;  /* 0xffffff8c007c7947 */ /* 0x000fea000383ffff */
.L_x_64:
[----:B------:R-:W-:-:S07]  /*a600*/  MOV R0, UR6 ;  /* 0x0000000600007c02 */ /* 0x000fce0008000f00 */
.L_x_143:
[----:B--2---:R2:W4:Y:S02]  /*a610*/  SYNCS.PHASECHK.TRANS64.TRYWAIT P0, [R0+URZ], R3 ;  /* 0x00000003000075a7 */ /* 0x00452400080011ff */
[----:B----4-:R-:W-:Y:S05]  /*a620*/  @!P0 NANOSLEEP.SYNCS 0x989680 ;  /* 0x009896800000895d */ /* 0x010fea0003900000 */
[----:B------:R-:W4:Y:S02]  /*a630*/  @!P0 SYNCS.PHASECHK.TRANS64 P0, [R0+URZ], R3 ;  /* 0x00000003000085a7 */ /* 0x000f2400080010ff */
[----:B----4-:R-:W-:Y:S05]  /*a640*/  @!P0 BRA `(.L_x_143) ;  /* 0xfffffffc00f08947 */ /* 0x010fea000383ffff */
[----:B------:R-:W-:Y:S05]  /*a650*/  BRA `(.L_x_144) ;  /* 0xffffff9000587947 */ /* 0x000fea000383ffff */
.L_x_65:
[----:B------:R-:W-:-:S07]  /*a660*/  MOV R0, UR6 ;  /* 0x0000000600007c02 */ /* 0x000fce0008000f00 */
.L_x_145:
[----:B-1----:R1:W2:Y:S02]  /*a670*/  SYNCS.PHASECHK.TRANS64.TRYWAIT P0, [R0+URZ], R3 ;  /* 0x00000003000075a7 */ /* 0x0022a400080011ff */
[----:B--2---:R-:W-:Y:S05]  /*a680*/  @!P0 NANOSLEEP.SYNCS 0x989680 ;  /* 0x009896800000895d */ /* 0x004fea0003900000 */
[----:B------:R-:W2:Y:S02]  /*a690*/  @!P0 SYNCS.PHASECHK.TRANS64 P0, [R0+URZ], R3 ;  /* 0x00000003000085a7 */ /* 0x000ea400080010ff */
[----:B--2---:R-:W-:Y:S05]  /*a6a0*/  @!P0 BRA `(.L_x_145) ;  /* 0xfffffffc00f08947 */ /* 0x004fea000383ffff */
[----:B------:R-:W-:Y:S05]  /*a6b0*/  BRA `(.L_x_146) ;  /* 0xffffff9000647947 */ /* 0x000fea000383ffff */
.L_x_66:
[----:B------:R-:W-:-:S07]  /*a6c0*/  MOV R0, UR6 ;  /* 0x0000000600007c02 */ /* 0x000fce0008000f00 */
.L_x_147:
[----:B-1----:R1:W2:Y:S02]  /*a6d0*/  SYNCS.PHASECHK.TRANS64.TRYWAIT P0, [R0+URZ], R3 ;  /* 0x00000003000075a7 */ /* 0x0022a400080011ff */
[----:B--2---:R-:W-:Y:S05]  /*a6e0*/  @!P0 NANOSLEEP.SYNCS 0x989680 ;  /* 0x009896800000895d */ /* 0x004fea0003900000 */
[----:B------:R-:W2:Y:S02]  /*a6f0*/  @!P0 SYNCS.PHASECHK.TRANS64 P0, [R0+URZ], R3 ;  /* 0x00000003000085a7 */ /* 0x000ea400080010ff */
[----:B--2---:R-:W-:Y:S05]  /*a700*/  @!P0 BRA `(.L_x_147) ;  /* 0xfffffffc00f08947 */ /* 0x004fea000383ffff */
[----:B------:R-:W-:Y:S05]  /*a710*/  BRA `(.L_x_148) ;  /* 0xffffff9000707947 */ /* 0x000fea000383ffff */
.L_x_67:
[----:B------:R-:W-:-:S07]  /*a720*/  MOV R0, UR7 ;  /* 0x0000000700007c02 */ /* 0x000fce0008000f00 */
.L_x_149:
[----:B-1----:R1:W2:Y:S02]  /*a730*/  SYNCS.PHASECHK.TRANS64.TRYWAIT P0, [R0+URZ], R3 ;  /* 0x00000003000075a7 */ /* 0x0022a400080011ff */
[----:B--2---:R-:W-:Y:S05]  /*a740*/  @!P0 NANOSLEEP.SYNCS 0x989680 ;  /* 0x009896800000895d */ /* 0x004fea0003900000 */
[----:B------:R-:W2:Y:S02]  /*a750*/  @!P0 SYNCS.PHASECHK.TRANS64 P0, [R0+URZ], R3 ;  /* 0x00000003000085a7 */ /* 0x000ea400080010ff */
[----:B--2---:R-:W-:Y:S05]  /*a760*/  @!P0 BRA `(.L_x_149) ;  /* 0xfffffffc00f08947 */ /* 0x004fea000383ffff */
[----:B------:R-:W-:Y:S05]  /*a770*/  BRA `(.L_x_150) ;  /* 0xffffff90007c7947 */ /* 0x000fea000383ffff */
.L_x_72:
[----:B--2---:R2:W3:Y:S02]  /*a780*/  SYNCS.PHASECHK.TRANS64.TRYWAIT P0, [R0+URZ+0xc0], R3 ;  /* 0x0000c003000075a7 */ /* 0x0044e400080011ff */
[----:B---3--:R-:W-:Y:S05]  /*a790*/  @!P0 NANOSLEEP.SYNCS 0x989680 ;  /* 0x009896800000895d */ /* 0x008fea0003900000 */
[----:B------:R-:W3:Y:S02]  /*a7a0*/  @!P0 SYNCS.PHASECHK.TRANS64 P0, [R0+URZ+0xc0], R3 ;  /* 0x0000c003000085a7 */ /* 0x000ee400080010ff */
[----:B---3--:R-:W-:Y:S05]  /*a7b0*/  @!P0 BRA `(.L_x_72) ;  /* 0xfffffffc00f08947 */ /* 0x008fea000383ffff */
[----:B------:R-:W-:Y:S05]  /*a7c0*/  BRA `(.L_x_151) ;  /* 0xffffff9400787947 */ /* 0x000fea000383ffff */
.L_x_75:
[----:B------:R-:W-:Y:S07]  /*a7d0*/  MOV R0, UR13 ;  /* 0x0000000d00007c02 */ /* 0x000fee0008000f00 */
.L_x_152:
[----:B--2---:R2:W3:Y:S02]  /*a7e0*/  SYNCS.PHASECHK.TRANS64.TRYWAIT P0, [R0+URZ+0xb8], R3 ;  /* 0x0000b803000075a7 */ /* 0x0044e400080011ff */
[----:B---3--:R-:W-:Y:S05]  /*a7f0*/  @!P0 NANOSLEEP.SYNCS 0x989680 ;  /* 0x009896800000895d */ /* 0x008fea0003900000 */
[----:B------:R-:W3:Y:S02]  /*a800*/  @!P0 SYNCS.PHASECHK.TRANS64 P0, [R0+URZ+0xb8], R3 ;  /* 0x0000b803000085a7 */ /* 0x000ee400080010ff */
[----:B---3--:R-:W-:Y:S05]  /*a810*/  @!P0 BRA `(.L_x_152) ;  /* 0xfffffffc00f08947 */ /* 0x008fea000383ffff */
[----:B------:R-:W-:Y:S05]  /*a820*/  BRA `(.L_x_74) ;  /* 0xffffff9800587947 */ /* 0x000fea000383ffff */
.L_x_78:
[----:B------:R-:W-:Y:S07]  /*a830*/  MOV R0, UR16 ;  /* 0x0000001000007c02 */ /* 0x000fee0008000f00 */
.L_x_153:
[----:B-1----:R1:W2:Y:S02]  /*a840*/  SYNCS.PHASECHK.TRANS64.TRYWAIT P0, [R0+URZ+0x98], R3 ;  /* 0x00009803000075a7 */ /* 0x0022a400080011ff */
[----:B--2---:R-:W-:Y:S05]  /*a850*/  @!P0 NANOSLEEP.SYNCS 0x989680 ;  /* 0x009896800000895d */ /* 0x004fea0003900000 */
[----:B------:R-:W2:Y:S02]  /*a860*/  @!P0 SYNCS.PHASECHK.TRANS64 P0, [R0+URZ+0x98], R3 ;  /* 0x00009803000085a7 */ /* 0x000ea400080010ff */
[----:B--2---:R-:W-:Y:S05]  /*a870*/  @!P0 BRA `(.L_x_153) ;  /* 0xfffffffc00f08947 */ /* 0x004fea000383ffff */
[----:B------:R-:W-:Y:S05]  /*a880*/  BRA `(.L_x_154) ;  /* 0xffffff9800d07947 */ /* 0x000fea000383ffff */
.L_x_79:
[----:B------:R-:W-:Y:S07]  /*a890*/  MOV R3, UR14 ;  /* 0x0000000e00037c02 */ /* 0x000fee0008000f00 */
.L_x_155:
[----:B-1----:R1:W2:Y:S02]  /*a8a0*/  SYNCS.PHASECHK.TRANS64.TRYWAIT P0, [R3+URZ+0x98], R12 ;  /* 0x0000980c030075a7 */ /* 0x0022a400080011ff */
[----:B--2---:R-:W-:Y:S05]  /*a8b0*/  @!P0 NANOSLEEP.SYNCS 0x989680 ;  /* 0x009896800000895d */ /* 0x004fea0003900000 */
[----:B------:R-:W2:Y:S02]  /*a8c0*/  @!P0 SYNCS.PHASECHK.TRANS64 P0, [R3+URZ+0x98], R12 ;  /* 0x0000980c030085a7 */ /* 0x000ea400080010ff */
[----:B--2---:R-:W-:Y:S05]  /*a8d0*/  @!P0 BRA `(.L_x_155) ;  /* 0xfffffffc00f08947 */ /* 0x004fea000383ffff */
[----:B------:R-:W-:Y:S05]  /*a8e0*/  BRA `(.L_x_156) ;  /* 0xffffff9c00707947 */ /* 0x000fea000383ffff */
.L_x_81:
[----:B------:R-:W-:-:S07]  /*a8f0*/  MOV R0, UR4 ;  /* 0x0000000400007c02 */ /* 0x000fce0008000f00 */
.L_x_157:
[----:B-1----:R1:W3:Y:S02]  /*a900*/  SYNCS.PHASECHK.TRANS64.TRYWAIT P0, [R0+URZ], R3 ;  /* 0x00000003000075a7 */ /* 0x0022e400080011ff */
[----:B---3--:R-:W-:Y:S05]  /*a910*/  @!P0 NANOSLEEP.SYNCS 0x989680 ;  /* 0x009896800000895d */ /* 0x008fea0003900000 */
[----:B------:R-:W3:Y:S02]  /*a920*/  @!P0 SYNCS.PHASECHK.TRANS64 P0, [R0+URZ], R3 ;  /* 0x00000003000085a7 */ /* 0x000ee400080010ff */
[----:B---3--:R-:W-:Y:S05]  /*a930*/  @!P0 BRA `(.L_x_157) ;  /* 0xfffffffc00f08947 */ /* 0x008fea000383ffff */
[----:B------:R-:W-:Y:S05]  /*a940*/  BRA `(.L_x_158) ;  /* 0xffffff9c00fc7947 */ /* 0x000fea000383ffff */
.L_x_82:
[----:B------:R-:W-:-:S07]  /*a950*/  MOV R0, UR4 ;  /* 0x0000000400007c02 */ /* 0x000fce0008000f00 */
.L_x_159:
[----:B-1----:R1:W3:Y:S02]  /*a960*/  SYNCS.PHASECHK.TRANS64.TRYWAIT P0, [R0+URZ], R3 ;  /* 0x00000003000075a7 */ /* 0x0022e400080011ff */
[----:B---3--:R-:W-:Y:S05]  /*a970*/  @!P0 NANOSLEEP.SYNCS 0x989680 ;  /* 0x009896800000895d */ /* 0x008fea0003900000 */
[----:B------:R-:W3:Y:S02]  /*a980*/  @!P0 SYNCS.PHASECHK.TRANS64 P0, [R0+URZ], R3 ;  /* 0x00000003000085a7 */ /* 0x000ee400080010ff */
[----:B---3--:R-:W-:Y:S05]  /*a990*/  @!P0 BRA `(.L_x_159) ;  /* 0xfffffffc00f08947 */ /* 0x008fea000383ffff */
[----:B------:R-:W-:Y:S05]  /*a9a0*/  BRA `(.L_x_160) ;  /* 0xffffffa000087947 */ /* 0x000fea000383ffff */
.L_x_84:
[----:B-1----:R1:W3:Y:S02]  /*a9b0*/  SYNCS.PHASECHK.TRANS64.TRYWAIT P0, [R0+URZ+0xc0], R3 ;  /* 0x0000c003000075a7 */ /* 0x0022e400080011ff */
[----:B---3--:R-:W-:Y:S05]  /*a9c0*/  @!P0 NANOSLEEP.SYNCS 0x989680 ;  /* 0x009896800000895d */ /* 0x008fea0003900000 */
[----:B------:R-:W3:Y:S02]  /*a9d0*/  @!P0 SYNCS.PHASECHK.TRANS64 P0, [R0+URZ+0xc0], R3 ;  /* 0x0000c003000085a7 */ /* 0x000ee400080010ff */
[----:B---3--:R-:W-:Y:S05]  /*a9e0*/  @!P0 BRA `(.L_x_84) ;  /* 0xfffffffc00f08947 */ /* 0x008fea000383ffff */
[----:B------:R-:W-:Y:S05]  /*a9f0*/  BRA `(.L_x_161) ;  /* 0xffffffa000c87947 */ /* 0x000fea000383ffff */
.L_x_98:
[----:B-1----:R1:W3:Y:S02]  /*aa00*/  SYNCS.PHASECHK.TRANS64.TRYWAIT P0, [R3+URZ+0x80], R0 ;  /* 0x00008000030075a7 */ /* 0x0022e400080011ff */
[----:B---3--:R-:W-:Y:S05]  /*aa10*/  @!P0 NANOSLEEP.SYNCS 0x989680 ;  /* 0x009896800000895d */ /* 0x008fea0003900000 */
[----:B------:R-:W3:Y:S02]  /*aa20*/  @!P0 SYNCS.PHASECHK.TRANS64 P0, [R3+URZ+0x80], R0 ;  /* 0x00008000030085a7 */ /* 0x000ee400080010ff */
[----:B---3--:R-:W-:Y:S05]  /*aa30*/  @!P0 BRA `(.L_x_98) ;  /* 0xfffffffc00f08947 */ /* 0x008fea000383ffff */
[----:B------:R-:W-:Y:S05]  /*aa40*/  BRA `(.L_x_97) ;  /* 0xffffffb000447947 */ /* 0x000fea000383ffff */
.L_x_101:
[----:B-1----:R1:W3:Y:S02]  /*aa50*/  SYNCS.PHASECHK.TRANS64.TRYWAIT P0, [R71+URZ+0xe0], R0 ;  /* 0x0000e000470075a7 */ /* 0x0022e400080011ff */
[----:B---3--:R-:W-:Y:S05]  /*aa60*/  @!P0 NANOSLEEP.SYNCS 0x989680 ;  /* 0x009896800000895d */ /* 0x008fea0003900000 */
[----:B------:R-:W3:Y:S02]  /*aa70*/  @!P0 SYNCS.PHASECHK.TRANS64 P0, [R71+URZ+0xe0], R0 ;  /* 0x0000e000470085a7 */ /* 0x000ee400080010ff */
[----:B---3--:R-:W-:Y:S05]  /*aa80*/  @!P0 BRA `(.L_x_101) ;  /* 0xfffffffc00f08947 */ /* 0x008fea000383ffff */
[----:B------:R-:W-:Y:S05]  /*aa90*/  BRA `(.L_x_100) ;  /* 0xffffffb000a07947 */ /* 0x000fea000383ffff */
        .weak           $__internal_0_$__cuda_sm10x_tcgen05_guardrail_trap_col_being_dealloced_not_returned_by_alloc
        .type           $__internal_0_$__cuda_sm10x_tcgen05_guardrail_trap_col_being_dealloced_not_returned_by_alloc,@function
        .size           $__internal_0_$__cuda_sm10x_tcgen05_guardrail_trap_col_being_dealloced_not_returned_by_alloc,($__internal_1_$__cuda_sm10x_tcgen05_guardrail_trap_phase_invalid_during_alloc - $__internal_0_$__cuda_sm10x_tcgen05_guardrail_trap_col_being_dealloced_not_returned_by_alloc)
$__internal_0_$__cuda_sm10x_tcgen05_guardrail_trap_col_being_dealloced_not_returned_by_alloc:
[----:B------:R-:W-:Y:S05]  /*aaa0*/  BPT.TRAP 0x1 ;  /* 0x000000040000795c */ /* 0x000fea0000300000 */
[----:B------:R-:W-:-:S04]  /*aab0*/  HFMA2 R3, -RZ, RZ, 0, 0 ;  /* 0x00000000ff037431 */ /* 0x000fc800000001ff */
[----:B------:R-:W-:Y:S05]  /*aac0*/  RET.REL.NODEC R2 `(_ZN7cutlass13device_kernelINS_4gemm6kernel13GemmUniversalIN4cute5tupleIJiiiiEEENS1_10collective13CollectiveMmaINS1_35MainloopSm100TmaUmmaWarpSpecializedILi8ELi2ELi4ENS5_IJNS4_1CILi1EEESB_SB_EEEEENS5_IJNSA_ILi128EEENSA_ILi64EEESF_EEENS_6half_tENS5_IJlSB_lEEESH_SI_NS4_8TiledMMAINS4_8MMA_AtomIJNS4_20SM100_MMA_F16BF16_SSISH_SH_fLi128ELi64ELNS4_4UMMA5MajorE0ELSN_0ELNSM_7ScaleInE0ELSO_0EEEEEENS4_6LayoutISC_NS5_IJNSA_ILi0EEESS_SS_EEEEENS5_IJNS4_10UnderscoreESV_SV_EEEEENS4_13SM90_TMA_LOADENS4_14ComposedLayoutINS4_7SwizzleILi3ELi4ELi3EEENS4_18smem_ptr_flag_bitsILi16EEENSR_INS5_IJNSA_ILi8EEESF_EEENS5_IJSF_SB_EEEEEEEvNS4_8identityESY_S18_vS19_EENS_8epilogue10collective18CollectiveEpilogueINS1B_23Sm100TmaWarpSpecializedILi3ELi2ELi32ELb1ELb0EEEJSG_NS5_IJNSR_ISE_SB_EENSR_INSA_ILi32EEESB_EEEEESH_SI_SH_SI_NS1B_6fusion15FusionCallbacksIS1F_NS1K_13LinCombEltActINS1B_6thread4GELUESH_fSH_fLNS_15FloatRoundStyleE2EEESG_S1J_JEEENS4_5SM1004TMEM4LOAD26SM100_TMEM_LOAD_32dp32b32xESY_NSZ_INS10_ILi2ELi4ELi3EEES13_NSR_INS5_IJS14_S1H_EEENS5_IJS1H_SB_EEEEEEENS4_39AutoVectorizingCopyWithAssumedAlignmentILi128EEENS4_14SM90_TMA_STOREES20_S22_S22_EEEvvEEEEvNT_6ParamsE) ;  /* 0xffffff54024c7950 */ /* 0x000fea0003c3ffff */
        .weak           $__internal_1_$__cuda_sm10x_tcgen05_guardrail_trap_phase_invalid_during_alloc
        .type           $__internal_1_$__cuda_sm10x_tcgen05_guardrail_trap_phase_invalid_during_alloc,@function
        .size           $__internal_1_$__cuda_sm10x_tcgen05_guardrail_trap_phase_invalid_during_alloc,($__internal_2_$__cuda_sm10x_tcgen05_guardrail_trap_unallocated_columns_being_dealloced - $__internal_1_$__cuda_sm10x_tcgen05_guardrail_trap_phase_invalid_during_alloc)
$__internal_1_$__cuda_sm10x_tcgen05_guardrail_trap_phase_invalid_during_alloc:
[----:B------:R-:W-:Y:S05]  /*aad0*/  BPT.TRAP 0x1 ;  /* 0x000000040000795c */ /* 0x000fea0000300000 */
[----:B------:R-:W-:-:S04]  /*aae0*/  MOV R3, 0x0 ;  /* 0x0000000000037802 */ /* 0x000fc80000000f00 */
[----:B------:R-:W-:Y:S05]  /*aaf0*/  RET.REL.NODEC R2 `(_ZN7cutlass13device_kernelINS_4gemm6kernel13GemmUniversalIN4cute5tupleIJiiiiEEENS1_10collective13CollectiveMmaINS1_35MainloopSm100TmaUmmaWarpSpecializedILi8ELi2ELi4ENS5_IJNS4_1CILi1EEESB_SB_EEEEENS5_IJNSA_ILi128EEENSA_ILi64EEESF_EEENS_6half_tENS5_IJlSB_lEEESH_SI_NS4_8TiledMMAINS4_8MMA_AtomIJNS4_20SM100_MMA_F16BF16_SSISH_SH_fLi128ELi64ELNS4_4UMMA5MajorE0ELSN_0ELNSM_7ScaleInE0ELSO_0EEEEEENS4_6LayoutISC_NS5_IJNSA_ILi0EEESS_SS_EEEEENS5_IJNS4_10UnderscoreESV_SV_EEEEENS4_13SM90_TMA_LOADENS4_14ComposedLayoutINS4_7SwizzleILi3ELi4ELi3EEENS4_18smem_ptr_flag_bitsILi16EEENSR_INS5_IJNSA_ILi8EEESF_EEENS5_IJSF_SB_EEEEEEEvNS4_8identityESY_S18_vS19_EENS_8epilogue10collective18CollectiveEpilogueINS1B_23Sm100TmaWarpSpecializedILi3ELi2ELi32ELb1ELb0EEEJSG_NS5_IJNSR_ISE_SB_EENSR_INSA_ILi32EEESB_EEEEESH_SI_SH_SI_NS1B_6fusion15FusionCallbacksIS1F_NS1K_13LinCombEltActINS1B_6thread4GELUESH_fSH_fLNS_15FloatRoundStyleE2EEESG_S1J_JEEENS4_5SM1004TMEM4LOAD26SM100_TMEM_LOAD_32dp32b32xESY_NSZ_INS10_ILi2ELi4ELi3EEES13_NSR_INS5_IJS14_S1H_EEENS5_IJS1H_SB_EEEEEEENS4_39AutoVectorizingCopyWithAssumedAlignmentILi128EEENS4_14SM90_TMA_STOREES20_S22_S22_EEEvvEEEEvNT_6ParamsE) ;  /* 0xffffff5402407950 */ /* 0x000fea0003c3ffff */
        .weak           $__internal_2_$__cuda_sm10x_tcgen05_guardrail_trap_unallocated_columns_being_dealloced
        .type           $__internal_2_$__cuda_sm10x_tcgen05_guardrail_trap_unallocated_columns_being_dealloced,@function
        .size           $__internal_2_$__cuda_sm10x_tcgen05_guardrail_trap_unallocated_columns_being_dealloced,(.L_x_163 - $__internal_2_$__cuda_sm10x_tcgen05_guardrail_trap_unallocated_columns_being_dealloced)
$__internal_2_$__cuda_sm10x_tcgen05_guardrail_trap_unallocated_columns_being_dealloced:
[----:B------:R-:W-:Y:S05]  /*ab00*/  BPT.TRAP 0x1 ;  /* 0x000000040000795c */ /* 0x000fea0000300000 */
[----:B------:R-:W-:-:S04]  /*ab10*/  HFMA2 R3, -RZ, RZ, 0, 0 ;  /* 0x00000000ff037431 */ /* 0x000fc800000001ff */
[----:B------:R-:W-:Y:S05]  /*ab20*/  RET.REL.NODEC R2 `(_ZN7cutlass13device_kernelINS_4gemm6kernel13GemmUniversalIN4cute5tupleIJiiiiEEENS1_10collective13CollectiveMmaINS1_35MainloopSm100TmaUmmaWarpSpecializedILi8ELi2ELi4ENS5_IJNS4_1CILi1EEESB_SB_EEEEENS5_IJNSA_ILi128EEENSA_ILi64EEESF_EEENS_6half_tENS5_IJlSB_lEEESH_SI_NS4_8TiledMMAINS4_8MMA_AtomIJNS4_20SM100_MMA_F16BF16_SSISH_SH_fLi128ELi64ELNS4_4UMMA5MajorE0ELSN_0ELNSM_7ScaleInE0ELSO_0EEEEEENS4_6LayoutISC_NS5_IJNSA_ILi0EEESS_SS_EEEEENS5_IJNS4_10UnderscoreESV_SV_EEEEENS4_13SM90_TMA_LOADENS4_14ComposedLayoutINS4_7SwizzleILi3ELi4ELi3EEENS4_18smem_ptr_flag_bitsILi16EEENSR_INS5_IJNSA_ILi8EEESF_EEENS5_IJSF_SB_EEEEEEEvNS4_8identityESY_S18_vS19_EENS_8epilogue10collective18CollectiveEpilogueINS1B_23Sm100TmaWarpSpecializedILi3ELi2ELi32ELb1ELb0EEEJSG_NS5_IJNSR_ISE_SB_EENSR_INSA_ILi32EEESB_EEEEESH_SI_SH_SI_NS1B_6fusion15FusionCallbacksIS1F_NS1K_13LinCombEltActINS1B_6thread4GELUESH_fSH_fLNS_15FloatRoundStyleE2EEESG_S1J_JEEENS4_5SM1004TMEM4LOAD26SM100_TMEM_LOAD_32dp32b32xESY_NSZ_INS10_ILi2ELi4ELi3EEES13_NSR_INS5_IJS14_S1H_EEENS5_IJS1H_SB_EEEEEEENS4_39AutoVectorizingCopyWithAssumedAlignmentILi128EEENS4_14SM90_TMA_STOREES20_S22_S22_EEEvvEEEEvNT_6ParamsE) ;  /* 0xffffff5402347950 */ /* 0x000fea0003c3ffff */
.L_x_162:
[----:B------:R-:W-:-:S00]  /*ab30*/  BRA `(.L_x_162) ;  /* 0xfffffffc00fc7947 */ /* 0x000fc0000383ffff */
[----:B------:R-:W-:-:S00]  /*ab40*/  NOP ;  /* 0x0000000000007918 */ /* 0x000fc00000000000 */
        /* <DEDUP_REMOVED lines=11> */
.L_x_163:


//--------------------- .nv.global.init           --------------------------
	.section	.nv.global.init,"aw",@progbits
.nv.global.init:
	.type		$str$27,@object
	.size		$str$27,($str$28 - $str$27)
$str$27:
        /*0000*/ 	.byte	0x28, 0x61, 0x64, 0x64, 0x72, 0x65, 0x73, 0x73, 0x20, 0x26, 0x20, 0x6d, 0x61, 0x73, 0x6b, 0x29
        /*0010*/ 	.byte	0x20, 0x3d, 0x3d, 0x20, 0x30, 0x00
	.type		$str$28,@object
	.size		$str$28,($str$26 - $str$28)
$str$28:
        /*0016*/ 	.byte	0x2f, 0x74, 0x6d, 0x70, 0x2f, 0x63, 0x75, 0x74, 0x6c, 0x61, 0x73, 0x73, 0x5f, 0x73, 0x77, 0x65
        /*0026*/ 	.byte	0x65, 0x70, 0x5f, 0x73, 0x72, 0x63, 0x2f, 0x69, 0x6e, 0x63, 0x6c, 0x75, 0x64, 0x65, 0x2f, 0x63
        /*0036*/ 	.byte	0x75, 0x74, 0x65, 0x2f, 0x70, 0x6f, 0x69, 0x6e, 0x74, 0x65, 0x72, 0x5f, 0x66, 0x6c, 0x61, 0x67
        /*0046*/ 	.byte	0x67, 0x65, 0x64, 0x2e, 0x68, 0x70, 0x70, 0x00
	.type		$str$26,@object
	.size		$str$26,($str$25 - $str$26)
$str$26:
        /*004e*/ 	.byte	0x2f, 0x74, 0x6d, 0x70, 0x2f, 0x63, 0x75, 0x74, 0x6c, 0x61, 0x73, 0x73, 0x5f, 0x73, 0x77, 0x65
        /*005e*/ 	.byte	0x65, 0x70, 0x5f, 0x73, 0x72, 0x63, 0x2f, 0x69, 0x6e, 0x63, 0x6c, 0x75, 0x64, 0x65, 0x2f, 0x63
        /*006e*/ 	.byte	0x75, 0x74, 0x65, 0x2f, 0x61, 0x74, 0x6f, 0x6d, 0x2f, 0x63, 0x6f, 0x70, 0x79, 0x5f, 0x74, 0x72
        /*007e*/ 	.byte	0x61, 0x69, 0x74, 0x73, 0x5f, 0x73, 0x6d, 0x31, 0x30, 0x30, 0x2e, 0x68, 0x70, 0x70, 0x00
	.type		$str$25,@object
	.size		$str$25,(__unnamed_1 - $str$25)
$str$25:
        /*008d*/ 	.byte	0x28, 0x28, 0x75, 0x69, 0x6e, 0x74, 0x33, 0x32, 0x5f, 0x74, 0x28, 0x74, 0x68, 0x72, 0x65, 0x61
        /*009d*/ 	.byte	0x64, 0x49, 0x64, 0x78, 0x2e, 0x78, 0x29, 0x20, 0x2f, 0x20, 0x33, 0x32, 0x29, 0x20, 0x25, 0x20
        /*00ad*/ 	.byte	0x34, 0x29, 0x20, 0x3d, 0x3d, 0x20, 0x28, 0x28, 0x28, 0x74, 0x6d, 0x65, 0x6d, 0x5f, 0x61, 0x64
        /*00bd*/ 	.byte	0x64, 0x72, 0x20, 0x3e, 0x3e, 0x20, 0x31, 0x36, 0x29, 0x20, 0x2f, 0x20, 0x33, 0x32, 0x29, 0x20
        /*00cd*/ 	.byte	0x25, 0x20, 0x34, 0x29, 0x00
	.type		__unnamed_1,@object
	.size		__unnamed_1,(__unnamed_2 - __unnamed_1)
__unnamed_1:
        /*00d2*/ 	.byte	0x61, 0x75, 0x74, 0x6f, 0x20, 0x63, 0x75, 0x74, 0x65, 0x3a, 0x3a, 0x61, 0x73, 0x5f, 0x70, 0x6f
        /* <DEDUP_REMOVED lines=24> */
        /*0262*/ 	.byte	0x3e, 0x3e, 0x3e, 0x3e, 0x5d, 0x00
	.type		__unnamed_2,@object
	.size		__unnamed_2,(.L_2 - __unnamed_2)
__unnamed_2:
        /* <DEDUP_REMOVED lines=42> */
        /*0508*/ 	.byte	0x3e, 0x3e, 0x5d, 0x00
.L_2:


//--------------------- .nv.shared._ZN7cutlass13device_kernelINS_4gemm6kernel13GemmUniversalIN4cute5tupleIJiiiiEEENS1_10collective13CollectiveMmaINS1_35MainloopSm100TmaUmmaWarpSpecializedILi8ELi2ELi4ENS5_IJNS4_1CILi1EEESB_SB_EEEEENS5_IJNSA_ILi128EEENSA_ILi64EEESF_EEENS_6half_tENS5_IJlSB_lEEESH_SI_NS4_8TiledMMAINS4_8MMA_AtomIJNS4_20SM100_MMA_F16BF16_SSISH_SH_fLi128ELi64ELNS4_4UMMA5MajorE0ELSN_0ELNSM_7ScaleInE0ELSO_0EEEEEENS4_6LayoutISC_NS5_IJNSA_ILi0EEESS_SS_EEEEENS5_IJNS4_10UnderscoreESV_SV_EEEEENS4_13SM90_TMA_LOADENS4_14ComposedLayoutINS4_7SwizzleILi3ELi4ELi3EEENS4_18smem_ptr_flag_bitsILi16EEENSR_INS5_IJNSA_ILi8EEESF_EEENS5_IJSF_SB_EEEEEEEvNS4_8identityESY_S18_vS19_EENS_8epilogue10collective18CollectiveEpilogueINS1B_23Sm100TmaWarpSpecializedILi3ELi2ELi32ELb1ELb0EEEJSG_NS5_IJNSR_ISE_SB_EENSR_INSA_ILi32EEESB_EEEEESH_SI_SH_SI_NS1B_6fusion15FusionCallbacksIS1F_NS1K_13LinCombEltActINS1B_6thread4GELUESH_fSH_fLNS_15FloatRoundStyleE2EEESG_S1J_JEEENS4_5SM1004TMEM4LOAD26SM100_TMEM_LOAD_32dp32b32xESY_NSZ_INS10_ILi2ELi4ELi3EEES13_NSR_INS5_IJS14_S1H_EEENS5_IJS1H_SB_EEEEEEENS4_39AutoVectorizingCopyWithAssumedAlignmentILi128EEENS4_14SM90_TMA_STOREES20_S22_S22_EEEvvEEEEvNT_6ParamsE --------------------------
	.section	.nv.shared._ZN7cutlass13device_kernelINS_4gemm6kernel13GemmUniversalIN4cute5tupleIJiiiiEEENS1_10collective13CollectiveMmaINS1_35MainloopSm100TmaUmmaWarpSpecializedILi8ELi2ELi4ENS5_IJNS4_1CILi1EEESB_SB_EEEEENS5_IJNSA_ILi128EEENSA_ILi64EEESF_EEENS_6half_tENS5_IJlSB_lEEESH_SI_NS4_8TiledMMAINS4_8MMA_AtomIJNS4_20SM100_MMA_F16BF16_SSISH_SH_fLi128ELi64ELNS4_4UMMA5MajorE0ELSN_0ELNSM_7ScaleInE0ELSO_0EEEEEENS4_6LayoutISC_NS5_IJNSA_ILi0EEESS_SS_EEEEENS5_IJNS4_10UnderscoreESV_SV_EEEEENS4_13SM90_TMA_LOADENS4_14ComposedLayoutINS4_7SwizzleILi3ELi4ELi3EEENS4_18smem_ptr_flag_bitsILi16EEENSR_INS5_IJNSA_ILi8EEESF_EEENS5_IJSF_SB_EEEEEEEvNS4_8identityESY_S18_vS19_EENS_8epilogue10collective18CollectiveEpilogueINS1B_23Sm100TmaWarpSpecializedILi3ELi2ELi32ELb1ELb0EEEJSG_NS5_IJNSR_ISE_SB_EENSR_INSA_ILi32EEESB_EEEEESH_SI_SH_SI_NS1B_6fusion15FusionCallbacksIS1F_NS1K_13LinCombEltActINS1B_6thread4GELUESH_fSH_fLNS_15FloatRoundStyleE2EEESG_S1J_JEEENS4_5SM1004TMEM4LOAD26SM100_TMEM_LOAD_32dp32b32xESY_NSZ_INS10_ILi2ELi4ELi3EEES13_NSR_INS5_IJS14_S1H_EEENS5_IJS1H_SB_EEEEEEENS4_39AutoVectorizingCopyWithAssumedAlignmentILi128EEENS4_14SM90_TMA_STOREES20_S22_S22_EEEvvEEEEvNT_6ParamsE,"aw",@nobits
	.sectionflags	@""
	.align	16
	.zero		1024


//--------------------- .nv.shared.reserved.0     --------------------------
	.section	.nv.shared.reserved.0,"aw",@nobits
	.weak		__nv_reservedSMEM_offset_0_alias
	.size		__nv_reservedSMEM_offset_0_alias, 0, 64
	.other		__nv_reservedSMEM_offset_0_alias,@"STO_CUDA_RESERVED_SHARED STV_DEFAULT"
__nv_reservedSMEM_offset_0_alias:
	.zero		0
.nv.shared.reserved.0:
	.zero		64
	.weak		__nv_reservedSMEM_tcgen05_partition
	.type		__nv_reservedSMEM_tcgen05_partition,@object
	.size		__nv_reservedSMEM_tcgen05_partition,(.L_0 - __nv_reservedSMEM_tcgen05_partition)
__nv_reservedSMEM_tcgen05_partition:
	.zero		32
.L_0:


//--------------------- .nv.global                --------------------------
	.section	.nv.global,"aw",@nobits
.nv.global:
	.type		_ZN39_INTERNAL_f8271e77_4_k_cu_670d06f4_33374cute1_E,@object
	.size		_ZN39_INTERNAL_f8271e77_4_k_cu_670d06f4_33374cute1_E,(_ZN39_INTERNAL_f8271e77_4_k_cu_670d06f4_33374cuda3std3__45__cpo6cbeginE - _ZN39_INTERNAL_f8271e77_4_k_cu_670d06f4_33374cute1_E)
_ZN39_INTERNAL_f8271e77_4_k_cu_670d06f4_33374cute1_E:
	.zero		1
	.type		_ZN39_INTERNAL_f8271e77_4_k_cu_670d06f4_33374cuda3std3__45__cpo6cbeginE,@object
	.size		_ZN39_INTERNAL_f8271e77_4_k_cu_670d06f4_33374cuda3std3__45__cpo6cbeginE,(_ZN39_INTERNAL_f8271e77_4_k_cu_670d06f4_33374cuda3std3__48in_placeE - _ZN39_INTERNAL_f8271e77_4_k_cu_670d06f4_33374cuda3std3__45__cpo6cbeginE)
_ZN39_INTERNAL_f8271e77_4_k_cu_670d06f4_33374cuda3std3__45__cpo6cbeginE:
	.zero		1
	.type		_ZN39_INTERNAL_f8271e77_4_k_cu_670d06f4_33374cuda3std3__48in_placeE,@object
	.size		_ZN39_INTERNAL_f8271e77_4_k_cu_670d06f4_33374cuda3std3__48in_placeE,(_ZN39_INTERNAL_f8271e77_4_k_cu_670d06f4_33374cuda3std6ranges3__45__cpo9iter_moveE - _ZN39_INTERNAL_f8271e77_4_k_cu_670d06f4_33374cuda3std3__48in_placeE)
_ZN39_INTERNAL_f8271e77_4_k_cu_670d06f4_33374cuda3std3__48in_placeE:
	.zero		1
	.type		_ZN39_INTERNAL_f8271e77_4_k_cu_670d06f4_33374cuda3std6ranges3__45__cpo9iter_moveE,@object
	.size		_ZN39_INTERNAL_f8271e77_4_k_cu_670d06f4_33374cuda3std6ranges3__45__cpo9iter_moveE,(_ZN39_INTERNAL_f8271e77_4_k_cu_670d06f4_33374cuda3std3__45__cpo5beginE - _ZN39_INTERNAL_f8271e77_4_k_cu_670d06f4_33374cuda3std6ranges3__45__cpo9iter_moveE)
_ZN39_INTERNAL_f8271e77_4_k_cu_670d06f4_33374cuda3std6ranges3__45__cpo9iter_moveE:
	.zero		1
	.type		_ZN39_INTERNAL_f8271e77_4_k_cu_670d06f4_33374cuda3std3__45__cpo5beginE,@object
	.size		_ZN39_INTERNAL_f8271e77_4_k_cu_670d06f4_33374cuda3std3__45__cpo5beginE,(_ZN39_INTERNAL_f8271e77_4_k_cu_670d06f4_33374cuda3std3__441_GLOBAL__N__f8271e77_4_k_cu_670d06f4_33376ignoreE - _ZN39_INTERNAL_f8271e77_4_k_cu_670d06f4_33374cuda3std3__45__cpo5beginE)
_ZN39_INTERNAL_f8271e77_4_k_cu_670d06f4_33374cuda3std3__45__cpo5beginE:
	.zero		1
	.type		_ZN39_INTERNAL_f8271e77_4_k_cu_670d06f4_33374cuda3std3__441_GLOBAL__N__f8271e77_4_k_cu_670d06f4_33376ignoreE,@object
	.size		_ZN39_INTERNAL_f8271e77_4_k_cu_670d06f4_33374cuda3std3__441_GLOBAL__N__f8271e77_4_k_cu_670d06f4_33376ignoreE,(_ZN39_INTERNAL_f8271e77_4_k_cu_670d06f4_33374cute7productE - _ZN39_INTERNAL_f8271e77_4_k_cu_670d06f4_33374cuda3std3__441_GLOBAL__N__f8271e77_4_k_cu_670d06f4_33376ignoreE)
_ZN39_INTERNAL_f8271e77_4_k_cu_670d06f4_33374cuda3std3__441_GLOBAL__N__f8271e77_4_k_cu_670d06f4_33376ignoreE:
	.zero		1
	.type		_ZN39_INTERNAL_f8271e77_4_k_cu_670d06f4_33374cute7productE,@object
	.size		_ZN39_INTERNAL_f8271e77_4_k_cu_670d06f4_33374cute7productE,(_ZN39_INTERNAL_f8271e77_4_k_cu_670d06f4_33374cuda3std3__45__cpo3endE - _ZN39_INTERNAL_f8271e77_4_k_cu_670d06f4_33374cute7productE)
_ZN39_INTERNAL_f8271e77_4_k_cu_670d06f4_33374cute7productE:
	.zero		1
	.type		_ZN39_INTERNAL_f8271e77_4_k_cu_670d06f4_33374cuda3std3__45__cpo3endE,@object
	.size		_ZN39_INTERNAL_f8271e77_4_k_cu_670d06f4_33374cuda3std3__45__cpo3endE,(_ZN39_INTERNAL_f8271e77_4_k_cu_670d06f4_33374cuda3std3__419piecewise_constructE - _ZN39_INTERNAL_f8271e77_4_k_cu_670d06f4_33374cuda3std3__45__cpo3endE)
_ZN39_INTERNAL_f8271e77_4_k_cu_670d06f4_33374cuda3std3__45__cpo3endE:
	.zero		1
	.type		_ZN39_INTERNAL_f8271e77_4_k_cu_670d06f4_33374cuda3std3__419piecewise_constructE,@object
	.size		_ZN39_INTERNAL_f8271e77_4_k_cu_670d06f4_33374cuda3std3__419piecewise_constructE,(_ZN39_INTERNAL_f8271e77_4_k_cu_670d06f4_33374cuda3std3__45__cpo4cendE - _ZN39_INTERNAL_f8271e77_4_k_cu_670d06f4_33374cuda3std3__419piecewise_constructE)
_ZN39_INTERNAL_f8271e77_4_k_cu_670d06f4_33374cuda3std3__419piecewise_constructE:
	.zero		1
	.type		_ZN39_INTERNAL_f8271e77_4_k_cu_670d06f4_33374cuda3std3__45__cpo4cendE,@object
	.size		_ZN39_INTERNAL_f8271e77_4_k_cu_670d06f4_33374cuda3std3__45__cpo4cendE,(_ZN39_INTERNAL_f8271e77_4_k_cu_670d06f4_33374cuda3std6ranges3__45__cpo4swapE - _ZN39_INTERNAL_f8271e77_4_k_cu_670d06f4_33374cuda3std3__45__cpo4cendE)
_ZN39_INTERNAL_f8271e77_4_k_cu_670d06f4_33374cuda3std3__45__cpo4cendE:
	.zero		1
	.type		_ZN39_INTERNAL_f8271e77_4_k_cu_670d06f4_33374cuda3std6ranges3__45__cpo4swapE,@object
	.size		_ZN39_INTERNAL_f8271e77_4_k_cu_670d06f4_33374cuda3std6ranges3__45__cpo4swapE,(.L_10 - _ZN39_INTERNAL_f8271e77_4_k_cu_670d06f4_33374cuda3std6ranges3__45__cpo4swapE)
_ZN39_INTERNAL_f8271e77_4_k_cu_670d06f4_33374cuda3std6ranges3__45__cpo4swapE:
	.zero		1
.L_10:


//--------------------- .nv.constant0._ZN7cutlass13device_kernelINS_4gemm6kernel13GemmUniversalIN4cute5tupleIJiiiiEEENS1_10collective13CollectiveMmaINS1_35MainloopSm100TmaUmmaWarpSpecializedILi8ELi2ELi4ENS5_IJNS4_1CILi1EEESB_SB_EEEEENS5_IJNSA_ILi128EEENSA_ILi64EEESF_EEENS_6half_tENS5_IJlSB_lEEESH_SI_NS4_8TiledMMAINS4_8MMA_AtomIJNS4_20SM100_MMA_F16BF16_SSISH_SH_fLi128ELi64ELNS4_4UMMA5MajorE0ELSN_0ELNSM_7ScaleInE0ELSO_0EEEEEENS4_6LayoutISC_NS5_IJNSA_ILi0EEESS_SS_EEEEENS5_IJNS4_10UnderscoreESV_SV_EEEEENS4_13SM90_TMA_LOADENS4_14ComposedLayoutINS4_7SwizzleILi3ELi4ELi3EEENS4_18smem_ptr_flag_bitsILi16EEENSR_INS5_IJNSA_ILi8EEESF_EEENS5_IJSF_SB_EEEEEEEvNS4_8identityESY_S18_vS19_EENS_8epilogue10collective18CollectiveEpilogueINS1B_23Sm100TmaWarpSpecializedILi3ELi2ELi32ELb1ELb0EEEJSG_NS5_IJNSR_ISE_SB_EENSR_INSA_ILi32EEESB_EEEEESH_SI_SH_SI_NS1B_6fusion15FusionCallbacksIS1F_NS1K_13LinCombEltActINS1B_6thread4GELUESH_fSH_fLNS_15FloatRoundStyleE2EEESG_S1J_JEEENS4_5SM1004TMEM4LOAD26SM100_TMEM_LOAD_32dp32b32xESY_NSZ_INS10_ILi2ELi4ELi3EEES13_NSR_INS5_IJS14_S1H_EEENS5_IJS1H_SB_EEEEEEENS4_39AutoVectorizingCopyWithAssumedAlignmentILi128EEENS4_14SM90_TMA_STOREES20_S22_S22_EEEvvEEEEvNT_6ParamsE --------------------------
	.section	.nv.constant0._ZN7cutlass13device_kernelINS_4gemm6kernel13GemmUniversalIN4cute5tupleIJiiiiEEENS1_10collective13CollectiveMmaINS1_35MainloopSm100TmaUmmaWarpSpecializedILi8ELi2ELi4ENS5_IJNS4_1CILi1EEESB_SB_EEEEENS5_IJNSA_ILi128EEENSA_ILi64EEESF_EEENS_6half_tENS5_IJlSB_lEEESH_SI_NS4_8TiledMMAINS4_8MMA_AtomIJNS4_20SM100_MMA_F16BF16_SSISH_SH_fLi128ELi64ELNS4_4UMMA5MajorE0ELSN_0ELNSM_7ScaleInE0ELSO_0EEEEEENS4_6LayoutISC_NS5_IJNSA_ILi0EEESS_SS_EEEEENS5_IJNS4_10UnderscoreESV_SV_EEEEENS4_13SM90_TMA_LOADENS4_14ComposedLayoutINS4_7SwizzleILi3ELi4ELi3EEENS4_18smem_ptr_flag_bitsILi16EEENSR_INS5_IJNSA_ILi8EEESF_EEENS5_IJSF_SB_EEEEEEEvNS4_8identityESY_S18_vS19_EENS_8epilogue10collective18CollectiveEpilogueINS1B_23Sm100TmaWarpSpecializedILi3ELi2ELi32ELb1ELb0EEEJSG_NS5_IJNSR_ISE_SB_EENSR_INSA_ILi32EEESB_EEEEESH_SI_SH_SI_NS1B_6fusion15FusionCallbacksIS1F_NS1K_13LinCombEltActINS1B_6thread4GELUESH_fSH_fLNS_15FloatRoundStyleE2EEESG_S1J_JEEENS4_5SM1004TMEM4LOAD26SM100_TMEM_LOAD_32dp32b32xESY_NSZ_INS10_ILi2ELi4ELi3EEES13_NSR_INS5_IJS14_S1H_EEENS5_IJS1H_SB_EEEEEEENS4_39AutoVectorizingCopyWithAssumedAlignmentILi128EEENS4_14SM90_TMA_STOREES20_S22_S22_EEEvvEEEEvNT_6ParamsE,"a",@progbits
	.sectionflags	@""
	.align	4
.nv.constant0._ZN7cutlass13device_kernelINS_4gemm6kernel13GemmUniversalIN4cute5tupleIJiiiiEEENS1_10collective13CollectiveMmaINS1_35MainloopSm100TmaUmmaWarpSpecializedILi8ELi2ELi4ENS5_IJNS4_1CILi1EEESB_SB_EEEEENS5_IJNSA_ILi128EEENSA_ILi64EEESF_EEENS_6half_tENS5_IJlSB_lEEESH_SI_NS4_8TiledMMAINS4_8MMA_AtomIJNS4_20SM100_MMA_F16BF16_SSISH_SH_fLi128ELi64ELNS4_4UMMA5MajorE0ELSN_0ELNSM_7ScaleInE0ELSO_0EEEEEENS4_6LayoutISC_NS5_IJNSA_ILi0EEESS_SS_EEEEENS5_IJNS4_10UnderscoreESV_SV_EEEEENS4_13SM90_TMA_LOADENS4_14ComposedLayoutINS4_7SwizzleILi3ELi4ELi3EEENS4_18smem_ptr_flag_bitsILi16EEENSR_INS5_IJNSA_ILi8EEESF_EEENS5_IJSF_SB_EEEEEEEvNS4_8identityESY_S18_vS19_EENS_8epilogue10collective18CollectiveEpilogueINS1B_23Sm100TmaWarpSpecializedILi3ELi2ELi32ELb1ELb0EEEJSG_NS5_IJNSR_ISE_SB_EENSR_INSA_ILi32EEESB_EEEEESH_SI_SH_SI_NS1B_6fusion15FusionCallbacksIS1F_NS1K_13LinCombEltActINS1B_6thread4GELUESH_fSH_fLNS_15FloatRoundStyleE2EEESG_S1J_JEEENS4_5SM1004TMEM4LOAD26SM100_TMEM_LOAD_32dp32b32xESY_NSZ_INS10_ILi2ELi4ELi3EEES13_NSR_INS5_IJS14_S1H_EEENS5_IJS1H_SB_EEEEEEENS4_39AutoVectorizingCopyWithAssumedAlignmentILi128EEENS4_14SM90_TMA_STOREES20_S22_S22_EEEvvEEEEvNT_6ParamsE:
	.zero		2944


//--------------------- SYMBOLS --------------------------

	.type		.nv.reservedSmem.offset0,@object
	.size		.nv.reservedSmem.offset0,0x4
	.type		.nv.reservedSmem.cap,@object
	.size		.nv.reservedSmem.cap,0x4
	.type		__assertfail,@function
